// auto-generated by cutlass_sweep.gemm — config: {"arch": "sm_100", "cluster_m": 2, "cluster_n": 1, "dtype": "e5m2", "stages": 4, "tile_k": 128, "tile_m": 128, "tile_n": 256}
#include "cutlass/cutlass.h"
#include "cutlass/gemm/collective/collective_builder.hpp"
#include "cutlass/gemm/device/gemm_universal_adapter.h"
#include "cutlass/gemm/kernel/gemm_universal.hpp"
#include "cutlass/epilogue/collective/collective_builder.hpp"

using ElemA = cutlass::float_e5m2_t;
using ElemB = cutlass::float_e5m2_t;
using ElemCD = cutlass::float_e5m2_t;
using Acc  = float;
using TileShape    = cute::Shape<cute::_128, cute::_256, cute::_128>;
using ClusterShape = cute::Shape<cute::_2, cute::_1, cute::_1>;

using CollectiveEpilogue = typename cutlass::epilogue::collective::CollectiveBuilder<
    cutlass::arch::Sm100, cutlass::arch::OpClassTensorOp,
    TileShape, ClusterShape,
    cutlass::epilogue::collective::EpilogueTileAuto,
    Acc, Acc,
    ElemCD, cutlass::layout::RowMajor, 128 / cutlass::sizeof_bits<ElemCD>::value,
    ElemCD, cutlass::layout::RowMajor, 128 / cutlass::sizeof_bits<ElemCD>::value,
    cutlass::epilogue::collective::EpilogueScheduleAuto
  >::CollectiveOp;

using CollectiveMainloop = typename cutlass::gemm::collective::CollectiveBuilder<
    cutlass::arch::Sm100, cutlass::arch::OpClassTensorOp,
    ElemA, cutlass::layout::RowMajor, 128 / cutlass::sizeof_bits<ElemA>::value,
    ElemB, cutlass::layout::ColumnMajor, 128 / cutlass::sizeof_bits<ElemB>::value,
    Acc,
    TileShape, ClusterShape,
    cutlass::gemm::collective::StageCount<4>,
    cutlass::gemm::collective::KernelScheduleAuto
  >::CollectiveOp;

using GemmKernel = cutlass::gemm::kernel::GemmUniversal<
    cute::Shape<int,int,int,int>,
    CollectiveMainloop,
    CollectiveEpilogue
>;
using Gemm = cutlass::gemm::device::GemmUniversalAdapter<GemmKernel>;

// Force the device kernel symbol into the cubin without needing a host main.
auto* _anchor = &cutlass::device_kernel<GemmKernel>;


// ===== COMPILED SASS (sm_100a) =====

	.target	sm_100a

	.elftype	@"ET_EXEC"


//--------------------- .note.nv.tkinfo           --------------------------
	.section	.note.nv.tkinfo,"",@"SHT_NOTE"
	.sectionflags	@"SHF_NOTE_NV_TKINFO"
	.tkinfo
        /*0018*/ 	.word	0x00000002
        /*0030*/ 	.string	""
        /*0030*/ 	.string	"ptxas"
        /*0030*/ 	.string	"Cuda compilation tools, release 13.0, V13.0.88"
        /*0030*/ 	.string	"Build cuda_13.0.r13.0/compiler.36424714_0"
        /*0030*/ 	.string	"-arch sm_100a -m 64 "



//--------------------- .note.nv.cuinfo           --------------------------
	.section	.note.nv.cuinfo,"",@"SHT_NOTE"
	.sectionflags	@"SHF_NOTE_NV_CUINFO"
        /*0018*/ 	.short	0x0002
        /*001a*/ 	.short	0x0064
        /*001c*/ 	.short	0x0082
	.zero		2


//--------------------- .nv.info                  --------------------------
	.section	.nv.info,"",@"SHT_CUDA_INFO"
	.align	4


	//----- nvinfo : EIATTR_REGCOUNT
	.align		4
        /*0000*/ 	.byte	0x04, 0x2f
        /*0002*/ 	.short	(.L_20 - .L_19)
	.align		4
.L_19:
        /*0004*/ 	.word	index@(_ZN7cutlass13device_kernelINS_4gemm6kernel13GemmUniversalIN4cute5tupleIJiiiiEEENS1_10collective13CollectiveMmaINS1_35MainloopSm100TmaUmmaWarpSpecializedILi4ELi2ELi4ENS5_IJNS4_1CILi2EEENSA_ILi1EEESC_EEEEENS5_IJNSA_ILi128EEENSA_ILi256EEESF_EEENS_12float_e5m2_tENS5_IJlSC_lEEESI_SJ_NS4_8TiledMMAINS4_8MMA_AtomIJNS4_10MMA_TraitsINS4_25SM100_MMA_F8F6F4_2x1SM_SSEJSI_SI_fSF_SG_NS4_17integral_constantINS4_4UMMA5MajorELSQ_0EEESR_NSO_INSP_7ScaleInELSS_0EEEST_EEEEEENS4_6LayoutINS5_IJSC_SC_SC_EEENS5_IJNSA_ILi0EEESY_SY_EEEEENS5_IJNS4_10UnderscoreES11_S11_EEEEENS4_18SM100_TMA_2SM_LOADENS4_14ComposedLayoutINS4_7SwizzleILi3ELi4ELi3EEENS4_18smem_ptr_flag_bitsILi8EEENSW_INS5_IJNSA_ILi8EEESF_EEENS5_IJSF_SC_EEEEEEEvNS4_8identityES14_S1E_vS1F_EENS_8epilogue10collective18CollectiveEpilogueINS1H_23Sm100TmaWarpSpecializedILi4ELi2ELi32ELb0ELb0EEEJNS5_IJNSA_ILi64EEESG_SF_EEENS5_IJNSW_IS1M_SC_EENSW_INS5_IJNSA_ILi32EEESB_EEENS5_IJSC_SF_EEEEEEEESI_SJ_SI_SJ_NS1H_6fusion15FusionCallbacksIS1L_NS1U_17LinearCombinationISI_fSI_fLNS_15FloatRoundStyleE2EEES1N_S1T_JEEENS4_5SM1004TMEM4LOAD26SM100_TMEM_LOAD_32dp32b32xENS4_13SM90_TMA_LOADENS15_INS16_ILi1ELi4ELi3EEES19_NSW_INS5_IJS1A_S1P_EEENS5_IJS1P_SC_EEEEEEENS4_39AutoVectorizingCopyWithAssumedAlignmentILi128EEENS4_14SM90_TMA_STOREES29_S2B_S2B_EEEvvEEEEvNT_6ParamsE)
        /*0008*/ 	.word	0x00000078


	//----- nvinfo : EIATTR_FRAME_SIZE
	.align		4
.L_20:
        /*000c*/ 	.byte	0x04, 0x11
        /*000e*/ 	.short	(.L_22 - .L_21)
	.align		4
.L_21:
        /*0010*/ 	.word	index@($__internal_2_$__cuda_sm10x_tcgen05_guardrail_trap_unallocated_columns_being_dealloced)
        /*0014*/ 	.word	0x00000000


	//----- nvinfo : EIATTR_FRAME_SIZE
	.align		4
.L_22:
        /*0018*/ 	.byte	0x04, 0x11
        /*001a*/ 	.short	(.L_24 - .L_23)
	.align		4
.L_23:
        /*001c*/ 	.word	index@($__internal_1_$__cuda_sm10x_tcgen05_guardrail_trap_phase_invalid_during_alloc)
        /*0020*/ 	.word	0x00000000


	//----- nvinfo : EIATTR_FRAME_SIZE
	.align		4
.L_24:
        /*0024*/ 	.byte	0x04, 0x11
        /*0026*/ 	.short	(.L_26 - .L_25)
	.align		4
.L_25:
        /*0028*/ 	.word	index@($__internal_0_$__cuda_sm10x_tcgen05_guardrail_trap_col_being_dealloced_not_returned_by_alloc)
        /*002c*/ 	.word	0x00000000


	//----- nvinfo : EIATTR_FRAME_SIZE
	.align		4
.L_26:
        /*0030*/ 	.byte	0x04, 0x11
        /*0032*/ 	.short	(.L_28 - .L_27)
	.align		4
.L_27:
        /*0034*/ 	.word	index@(_ZN7cutlass13device_kernelINS_4gemm6kernel13GemmUniversalIN4cute5tupleIJiiiiEEENS1_10collective13CollectiveMmaINS1_35MainloopSm100TmaUmmaWarpSpecializedILi4ELi2ELi4ENS5_IJNS4_1CILi2EEENSA_ILi1EEESC_EEEEENS5_IJNSA_ILi128EEENSA_ILi256EEESF_EEENS_12float_e5m2_tENS5_IJlSC_lEEESI_SJ_NS4_8TiledMMAINS4_8MMA_AtomIJNS4_10MMA_TraitsINS4_25SM100_MMA_F8F6F4_2x1SM_SSEJSI_SI_fSF_SG_NS4_17integral_constantINS4_4UMMA5MajorELSQ_0EEESR_NSO_INSP_7ScaleInELSS_0EEEST_EEEEEENS4_6LayoutINS5_IJSC_SC_SC_EEENS5_IJNSA_ILi0EEESY_SY_EEEEENS5_IJNS4_10UnderscoreES11_S11_EEEEENS4_18SM100_TMA_2SM_LOADENS4_14ComposedLayoutINS4_7SwizzleILi3ELi4ELi3EEENS4_18smem_ptr_flag_bitsILi8EEENSW_INS5_IJNSA_ILi8EEESF_EEENS5_IJSF_SC_EEEEEEEvNS4_8identityES14_S1E_vS1F_EENS_8epilogue10collective18CollectiveEpilogueINS1H_23Sm100TmaWarpSpecializedILi4ELi2ELi32ELb0ELb0EEEJNS5_IJNSA_ILi64EEESG_SF_EEENS5_IJNSW_IS1M_SC_EENSW_INS5_IJNSA_ILi32EEESB_EEENS5_IJSC_SF_EEEEEEEESI_SJ_SI_SJ_NS1H_6fusion15FusionCallbacksIS1L_NS1U_17LinearCombinationISI_fSI_fLNS_15FloatRoundStyleE2EEES1N_S1T_JEEENS4_5SM1004TMEM4LOAD26SM100_TMEM_LOAD_32dp32b32xENS4_13SM90_TMA_LOADENS15_INS16_ILi1ELi4ELi3EEES19_NSW_INS5_IJS1A_S1P_EEENS5_IJS1P_SC_EEEEEEENS4_39AutoVectorizingCopyWithAssumedAlignmentILi128EEENS4_14SM90_TMA_STOREES29_S2B_S2B_EEEvvEEEEvNT_6ParamsE)
        /*0038*/ 	.word	0x00000000


	//----- nvinfo : EIATTR_MIN_STACK_SIZE
	.align		4
.L_28:
        /*003c*/ 	.byte	0x04, 0x12
        /*003e*/ 	.short	(.L_30 - .L_29)
	.align		4
.L_29:
        /*0040*/ 	.word	index@(_ZN7cutlass13device_kernelINS_4gemm6kernel13GemmUniversalIN4cute5tupleIJiiiiEEENS1_10collective13CollectiveMmaINS1_35MainloopSm100TmaUmmaWarpSpecializedILi4ELi2ELi4ENS5_IJNS4_1CILi2EEENSA_ILi1EEESC_EEEEENS5_IJNSA_ILi128EEENSA_ILi256EEESF_EEENS_12float_e5m2_tENS5_IJlSC_lEEESI_SJ_NS4_8TiledMMAINS4_8MMA_AtomIJNS4_10MMA_TraitsINS4_25SM100_MMA_F8F6F4_2x1SM_SSEJSI_SI_fSF_SG_NS4_17integral_constantINS4_4UMMA5MajorELSQ_0EEESR_NSO_INSP_7ScaleInELSS_0EEEST_EEEEEENS4_6LayoutINS5_IJSC_SC_SC_EEENS5_IJNSA_ILi0EEESY_SY_EEEEENS5_IJNS4_10UnderscoreES11_S11_EEEEENS4_18SM100_TMA_2SM_LOADENS4_14ComposedLayoutINS4_7SwizzleILi3ELi4ELi3EEENS4_18smem_ptr_flag_bitsILi8EEENSW_INS5_IJNSA_ILi8EEESF_EEENS5_IJSF_SC_EEEEEEEvNS4_8identityES14_S1E_vS1F_EENS_8epilogue10collective18CollectiveEpilogueINS1H_23Sm100TmaWarpSpecializedILi4ELi2ELi32ELb0ELb0EEEJNS5_IJNSA_ILi64EEESG_SF_EEENS5_IJNSW_IS1M_SC_EENSW_INS5_IJNSA_ILi32EEESB_EEENS5_IJSC_SF_EEEEEEEESI_SJ_SI_SJ_NS1H_6fusion15FusionCallbacksIS1L_NS1U_17LinearCombinationISI_fSI_fLNS_15FloatRoundStyleE2EEES1N_S1T_JEEENS4_5SM1004TMEM4LOAD26SM100_TMEM_LOAD_32dp32b32xENS4_13SM90_TMA_LOADENS15_INS16_ILi1ELi4ELi3EEES19_NSW_INS5_IJS1A_S1P_EEENS5_IJS1P_SC_EEEEEEENS4_39AutoVectorizingCopyWithAssumedAlignmentILi128EEENS4_14SM90_TMA_STOREES29_S2B_S2B_EEEvvEEEEvNT_6ParamsE)
        /*0044*/ 	.word	0x00000000
.L_30:


//--------------------- .nv.compat                --------------------------
	.section	.nv.compat,"",@"SHT_CUDA_COMPAT_INFO"
	.align	4
        /*0000*/ 	.byte	0x02, 0x09, 0x01, 0x00, 0x02, 0x02, 0x02, 0x00, 0x02, 0x05, 0x05, 0x00, 0x03, 0x07, 0x01, 0x01
        /*0010*/ 	.byte	0x02, 0x03, 0x01, 0x00, 0x02, 0x06, 0x01, 0x00, 0x04, 0x0b, 0x08, 0x00, 0x09, 0x00, 0x00, 0x00
        /*0020*/ 	.byte	0x00, 0x00, 0x00, 0x00


//--------------------- .nv.info._ZN7cutlass13device_kernelINS_4gemm6kernel13GemmUniversalIN4cute5tupleIJiiiiEEENS1_10collective13CollectiveMmaINS1_35MainloopSm100TmaUmmaWarpSpecializedILi4ELi2ELi4ENS5_IJNS4_1CILi2EEENSA_ILi1EEESC_EEEEENS5_IJNSA_ILi128EEENSA_ILi256EEESF_EEENS_12float_e5m2_tENS5_IJlSC_lEEESI_SJ_NS4_8TiledMMAINS4_8MMA_AtomIJNS4_10MMA_TraitsINS4_25SM100_MMA_F8F6F4_2x1SM_SSEJSI_SI_fSF_SG_NS4_17integral_constantINS4_4UMMA5MajorELSQ_0EEESR_NSO_INSP_7ScaleInELSS_0EEEST_EEEEEENS4_6LayoutINS5_IJSC_SC_SC_EEENS5_IJNSA_ILi0EEESY_SY_EEEEENS5_IJNS4_10UnderscoreES11_S11_EEEEENS4_18SM100_TMA_2SM_LOADENS4_14ComposedLayoutINS4_7SwizzleILi3ELi4ELi3EEENS4_18smem_ptr_flag_bitsILi8EEENSW_INS5_IJNSA_ILi8EEESF_EEENS5_IJSF_SC_EEEEEEEvNS4_8identityES14_S1E_vS1F_EENS_8epilogue10collective18CollectiveEpilogueINS1H_23Sm100TmaWarpSpecializedILi4ELi2ELi32ELb0ELb0EEEJNS5_IJNSA_ILi64EEESG_SF_EEENS5_IJNSW_IS1M_SC_EENSW_INS5_IJNSA_ILi32EEESB_EEENS5_IJSC_SF_EEEEEEEESI_SJ_SI_SJ_NS1H_6fusion15FusionCallbacksIS1L_NS1U_17LinearCombinationISI_fSI_fLNS_15FloatRoundStyleE2EEES1N_S1T_JEEENS4_5SM1004TMEM4LOAD26SM100_TMEM_LOAD_32dp32b32xENS4_13SM90_TMA_LOADENS15_INS16_ILi1ELi4ELi3EEES19_NSW_INS5_IJS1A_S1P_EEENS5_IJS1P_SC_EEEEEEENS4_39AutoVectorizingCopyWithAssumedAlignmentILi128EEENS4_14SM90_TMA_STOREES29_S2B_S2B_EEEvvEEEEvNT_6ParamsE --------------------------
	.section	.nv.info._ZN7cutlass13device_kernelINS_4gemm6kernel13GemmUniversalIN4cute5tupleIJiiiiEEENS1_10collective13CollectiveMmaINS1_35MainloopSm100TmaUmmaWarpSpecializedILi4ELi2ELi4ENS5_IJNS4_1CILi2EEENSA_ILi1EEESC_EEEEENS5_IJNSA_ILi128EEENSA_ILi256EEESF_EEENS_12float_e5m2_tENS5_IJlSC_lEEESI_SJ_NS4_8TiledMMAINS4_8MMA_AtomIJNS4_10MMA_TraitsINS4_25SM100_MMA_F8F6F4_2x1SM_SSEJSI_SI_fSF_SG_NS4_17integral_constantINS4_4UMMA5MajorELSQ_0EEESR_NSO_INSP_7ScaleInELSS_0EEEST_EEEEEENS4_6LayoutINS5_IJSC_SC_SC_EEENS5_IJNSA_ILi0EEESY_SY_EEEEENS5_IJNS4_10UnderscoreES11_S11_EEEEENS4_18SM100_TMA_2SM_LOADENS4_14ComposedLayoutINS4_7SwizzleILi3ELi4ELi3EEENS4_18smem_ptr_flag_bitsILi8EEENSW_INS5_IJNSA_ILi8EEESF_EEENS5_IJSF_SC_EEEEEEEvNS4_8identityES14_S1E_vS1F_EENS_8epilogue10collective18CollectiveEpilogueINS1H_23Sm100TmaWarpSpecializedILi4ELi2ELi32ELb0ELb0EEEJNS5_IJNSA_ILi64EEESG_SF_EEENS5_IJNSW_IS1M_SC_EENSW_INS5_IJNSA_ILi32EEESB_EEENS5_IJSC_SF_EEEEEEEESI_SJ_SI_SJ_NS1H_6fusion15FusionCallbacksIS1L_NS1U_17LinearCombinationISI_fSI_fLNS_15FloatRoundStyleE2EEES1N_S1T_JEEENS4_5SM1004TMEM4LOAD26SM100_TMEM_LOAD_32dp32b32xENS4_13SM90_TMA_LOADENS15_INS16_ILi1ELi4ELi3EEES19_NSW_INS5_IJS1A_S1P_EEENS5_IJS1P_SC_EEEEEEENS4_39AutoVectorizingCopyWithAssumedAlignmentILi128EEENS4_14SM90_TMA_STOREES29_S2B_S2B_EEEvvEEEEvNT_6ParamsE,"",@"SHT_CUDA_INFO"
	.sectionflags	@""
	.align	4


	//----- nvinfo : EIATTR_CUDA_API_VERSION
	.align		4
        /*0000*/ 	.byte	0x04, 0x37
        /*0002*/ 	.short	(.L_32 - .L_31)
.L_31:
        /*0004*/ 	.word	0x00000082


	//----- nvinfo : EIATTR_KPARAM_INFO
	.align		4
.L_32:
        /*0008*/ 	.byte	0x04, 0x17
        /*000a*/ 	.short	(.L_34 - .L_33)
.L_33:
        /*000c*/ 	.word	0x00000000
        /*0010*/ 	.short	0x0000
        /*0012*/ 	.short	0x0000
        /*0014*/ 	.byte	0x00, 0xf0, 0x01, 0x20


	//----- nvinfo : EIATTR_AT_ENTRY_FRAGMENTS
	.align		4
.L_34:
        /*0018*/ 	.byte	0x04, 0x4f
        /*001a*/ 	.short	(.L_36 - .L_35)


	//   ....[0]....
.L_35:
        /*001c*/ 	.word	0x00000007


	//----- nvinfo : EIATTR_RESERVED_SMEM_USED
	.align		4
.L_36:
        /*0020*/ 	.byte	0x01, 0x41
	.zero		2


	//----- nvinfo : EIATTR_SPARSE_MMA_MASK
	.align		4
        /*0024*/ 	.byte	0x03, 0x50
        /*0026*/ 	.short	0x0000


	//----- nvinfo : EIATTR_TCGEN05_2CTA_USED
	.align		4
        /*0028*/ 	.byte	0x01, 0x52
	.zero		2


	//----- nvinfo : EIATTR_MAXREG_COUNT
	.align		4
        /*002c*/ 	.byte	0x03, 0x1b
        /*002e*/ 	.short	0x00ff


	//----- nvinfo : EIATTR_NUM_BARRIERS
	.align		4
        /*0030*/ 	.byte	0x02, 0x4c
        /*0032*/ 	.byte	0x07
	.zero		1


	//----- nvinfo : EIATTR_EXTERNS
	.align		4
        /*0034*/ 	.byte	0x04, 0x0f
        /*0036*/ 	.short	(.L_38 - .L_37)


	//   ....[0]....
	.align		4
.L_37:
        /*0038*/ 	.word	index@(__assertfail)


	//----- nvinfo : EIATTR_MERCURY_ISA_VERSION
	.align		4
.L_38:
        /*003c*/ 	.byte	0x03, 0x5f
        /*003e*/ 	.short	0x0101


	//----- nvinfo : EIATTR_INT_WARP_WIDE_INSTR_OFFSETS
	.align		4
        /*0040*/ 	.byte	0x04, 0x31
        /*0042*/ 	.short	(.L_40 - .L_39)


	//   ....[0]....
.L_39:
        /*0044*/ 	.word	0x00000d10


	//   ....[1]....
        /*0048*/ 	.word	0x00000db0


	//   ....[2]....
        /*004c*/ 	.word	0x00002110


	//   ....[3]....
        /*0050*/ 	.word	0x00003fe0


	//   ....[4]....
        /*0054*/ 	.word	0x00004010


	//   ....[5]....
        /*0058*/ 	.word	0x00004060


	//   ....[6]....
        /*005c*/ 	.word	0x00004980


	//   ....[7]....
        /*0060*/ 	.word	0x000049a0


	//   ....[8]....
        /*0064*/ 	.word	0x00004a80


	//   ....[9]....
        /*0068*/ 	.word	0x00004b40


	//   ....[10]....
        /*006c*/ 	.word	0x00004b60


	//   ....[11]....
        /*0070*/ 	.word	0x00004c30


	//   ....[12]....
        /*0074*/ 	.word	0x00004d20


	//   ....[13]....
        /*0078*/ 	.word	0x00004d40


	//   ....[14]....
        /*007c*/ 	.word	0x00004e40


	//   ....[15]....
        /*0080*/ 	.word	0x00004ff0


	//   ....[16]....
        /*0084*/ 	.word	0x00005000


	//   ....[17]....
        /*0088*/ 	.word	0x00005190


	//----- nvinfo : EIATTR_COOP_GROUP_MASK_REGIDS
	.align		4
.L_40:
        /*008c*/ 	.byte	0x04, 0x29
        /*008e*/ 	.short	(.L_42 - .L_41)


	//   ....[0]....
.L_41:
        /*0090*/ 	.word	0xffffffff


	//   ....[1]....
        /*0094*/ 	.word	0xffffffff


	//   ....[2]....
        /*0098*/ 	.word	0xffffffff


	//   ....[3]....
        /*009c*/ 	.word	0xffffffff


	//   ....[4]....
        /*00a0*/ 	.word	0xffffffff


	//   ....[5]....
        /*00a4*/ 	.word	0xffffffff


	//   ....[6]....
        /*00a8*/ 	.word	0xffffffff


	//   ....[7]....
        /*00ac*/ 	.word	0xffffffff


	//   ....[8]....
        /*00b0*/ 	.word	0xffffffff


	//   ....[9]....
        /*00b4*/ 	.word	0xffffffff


	//   ....[10]....
        /*00b8*/ 	.word	0xffffffff


	//   ....[11]....
        /*00bc*/ 	.word	0xffffffff


	//   ....[12]....
        /*00c0*/ 	.word	0xffffffff


	//   ....[13]....
        /*00c4*/ 	.word	0xffffffff


	//----- nvinfo : EIATTR_COOP_GROUP_INSTR_OFFSETS
	.align		4
.L_42:
        /*00c8*/ 	.byte	0x04, 0x28
        /*00ca*/ 	.short	(.L_44 - .L_43)


	//   ....[0]....
.L_43:
        /*00cc*/ 	.word	0x000000c0


	//   ....[1]....
        /*00d0*/ 	.word	0x00000500


	//   ....[2]....
        /*00d4*/ 	.word	0x00000680


	//   ....[3]....
        /*00d8*/ 	.word	0x00000810


	//   ....[4]....
        /*00dc*/ 	.word	0x00000900


	//   ....[5]....
        /*00e0*/ 	.word	0x00000a60


	//   ....[6]....
        /*00e4*/ 	.word	0x00000bf0


	//   ....[7]....
        /*00e8*/ 	.word	0x00000e30


	//   ....[8]....
        /*00ec*/ 	.word	0x00001ff0


	//   ....[9]....
        /*00f0*/ 	.word	0x00002dd0


	//   ....[10]....
        /*00f4*/ 	.word	0x000032a0


	//   ....[11]....
        /*00f8*/ 	.word	0x000032d0


	//   ....[12]....
        /*00fc*/ 	.word	0x00003ef0


	//   ....[13]....
        /*0100*/ 	.word	0x00004100


	//----- nvinfo : EIATTR_VRC_CTA_INIT_COUNT
	.align		4
.L_44:
        /*0104*/ 	.byte	0x02, 0x4a
        /*0106*/ 	.byte	0x80
	.zero		1


	//----- nvinfo : EIATTR_SYSCALL_OFFSETS
	.align		4
        /*0108*/ 	.byte	0x04, 0x46
        /*010a*/ 	.short	(.L_46 - .L_45)


	//   ....[0]....
.L_45:
        /*010c*/ 	.word	0x00005c20


	//   ....[1]....
        /*0110*/ 	.word	0x00005d60


	//   ....[2]....
        /*0114*/ 	.word	0x00006560


	//   ....[3]....
        /*0118*/ 	.word	0x00007350


	//   ....[4]....
        /*011c*/ 	.word	0x000080f0


	//   ....[5]....
        /*0120*/ 	.word	0x00008eb0


	//----- nvinfo : EIATTR_MBARRIER_INSTR_OFFSETS
	.align		4
.L_46:
        /*0124*/ 	.byte	0x04, 0x39
        /*0126*/ 	.short	(.L_48 - .L_47)


	//   ....[0]....
.L_47:
        /*0128*/ 	.word	0x000005f0
        /*012c*/ 	.word	0x000000ff
        /*0130*/ 	.word	0x00000000
        /*0134*/ 	.short	0x0100
        /*0136*/ 	.byte	0x08
	.zero		1


	//   ....[1]....
        /*0138*/ 	.word	0x00000600
        /*013c*/ 	.word	0x000000ff
        /*0140*/ 	.word	0x00000020
        /*0144*/ 	.short	0x0100
        /*0146*/ 	.byte	0x08
	.zero		1


	//   ....[2]....
        /*0148*/ 	.word	0x00000610
        /*014c*/ 	.word	0x000000ff
        /*0150*/ 	.word	0x00000008
        /*0154*/ 	.short	0x0100
        /*0156*/ 	.byte	0x08
	.zero		1


	//   ....[3]....
        /*0158*/ 	.word	0x00000620
        /*015c*/ 	.word	0x000000ff
        /*0160*/ 	.word	0x00000028
        /*0164*/ 	.short	0x0100
        /*0166*/ 	.byte	0x08
	.zero		1


	//   ....[4]....
        /*0168*/ 	.word	0x00000630
        /*016c*/ 	.word	0x000000ff
        /*0170*/ 	.word	0x00000010
        /*0174*/ 	.short	0x0100
        /*0176*/ 	.byte	0x08
	.zero		1


	//   ....[5]....
        /*0178*/ 	.word	0x00000640
        /*017c*/ 	.word	0x000000ff
        /*0180*/ 	.word	0x00000030
        /*0184*/ 	.short	0x0100
        /*0186*/ 	.byte	0x08
	.zero		1


	//   ....[6]....
        /*0188*/ 	.word	0x00000650
        /*018c*/ 	.word	0x000000ff
        /*0190*/ 	.word	0x00000018
        /*0194*/ 	.short	0x0100
        /*0196*/ 	.byte	0x08
	.zero		1


	//   ....[7]....
        /*0198*/ 	.word	0x00000660
        /*019c*/ 	.word	0x000000ff
        /*01a0*/ 	.word	0x00000038
        /*01a4*/ 	.short	0x0100
        /*01a6*/ 	.byte	0x08
	.zero		1


	//   ....[8]....
        /*01a8*/ 	.word	0x00000780
        /*01ac*/ 	.word	0x000000ff
        /*01b0*/ 	.word	0x00000040
        /*01b4*/ 	.short	0x0100
        /*01b6*/ 	.byte	0x09
	.zero		1


	//   ....[9]....
        /*01b8*/ 	.word	0x00000790
        /*01bc*/ 	.word	0x000000ff
        /*01c0*/ 	.word	0x00000060
        /*01c4*/ 	.short	0x0100
        /*01c6*/ 	.byte	0x09
	.zero		1


	//   ....[10]....
        /*01c8*/ 	.word	0x000007a0
        /*01cc*/ 	.word	0x000000ff
        /*01d0*/ 	.word	0x00000048
        /*01d4*/ 	.short	0x0100
        /*01d6*/ 	.byte	0x09
	.zero		1


	//   ....[11]....
        /*01d8*/ 	.word	0x000007b0
        /*01dc*/ 	.word	0x000000ff
        /*01e0*/ 	.word	0x00000068
        /*01e4*/ 	.short	0x0100
        /*01e6*/ 	.byte	0x09
	.zero		1


	//   ....[12]....
        /*01e8*/ 	.word	0x000007c0
        /*01ec*/ 	.word	0x000000ff
        /*01f0*/ 	.word	0x00000050
        /*01f4*/ 	.short	0x0100
        /*01f6*/ 	.byte	0x09
	.zero		1


	//   ....[13]....
        /*01f8*/ 	.word	0x000007d0
        /*01fc*/ 	.word	0x000000ff
        /*0200*/ 	.word	0x00000070
        /*0204*/ 	.short	0x0100
        /*0206*/ 	.byte	0x09
	.zero		1


	//   ....[14]....
        /*0208*/ 	.word	0x000007e0
        /*020c*/ 	.word	0x000000ff
        /*0210*/ 	.word	0x00000058
        /*0214*/ 	.short	0x0100
        /*0216*/ 	.byte	0x09
	.zero		1


	//   ....[15]....
        /*0218*/ 	.word	0x000007f0
        /*021c*/ 	.word	0x000000ff
        /*0220*/ 	.word	0x00000078
        /*0224*/ 	.short	0x0100
        /*0226*/ 	.byte	0x09
	.zero		1


	//   ....[16]....
        /*0228*/ 	.word	0x000008d0
        /*022c*/ 	.word	0x000000ff
        /*0230*/ 	.word	0x00000080
        /*0234*/ 	.short	0x0100
        /*0236*/ 	.byte	0x08
	.zero		1


	//   ....[17]....
        /*0238*/ 	.word	0x000008e0
        /*023c*/ 	.word	0x000000ff
        /*0240*/ 	.word	0x00000088
        /*0244*/ 	.short	0x0100
        /*0246*/ 	.byte	0x08
	.zero		1


	//   ....[18]....
        /*0248*/ 	.word	0x00000a10
        /*024c*/ 	.word	0x000000ff
        /*0250*/ 	.word	0x00000090
        /*0254*/ 	.short	0x0100
        /*0256*/ 	.byte	0x08
	.zero		1


	//   ....[19]....
        /*0258*/ 	.word	0x00000a20
        /*025c*/ 	.word	0x000000ff
        /*0260*/ 	.word	0x000000a0
        /*0264*/ 	.short	0x0100
        /*0266*/ 	.byte	0x08
	.zero		1


	//   ....[20]....
        /*0268*/ 	.word	0x00000a30
        /*026c*/ 	.word	0x000000ff
        /*0270*/ 	.word	0x00000098
        /*0274*/ 	.short	0x0100
        /*0276*/ 	.byte	0x08
	.zero		1


	//   ....[21]....
        /*0278*/ 	.word	0x00000a40
        /*027c*/ 	.word	0x000000ff
        /*0280*/ 	.word	0x000000a8
        /*0284*/ 	.short	0x0100
        /*0286*/ 	.byte	0x08
	.zero		1


	//   ....[22]....
        /*0288*/ 	.word	0x00000b60
        /*028c*/ 	.word	0x000000ff
        /*0290*/ 	.word	0x000000b0
        /*0294*/ 	.short	0x0100
        /*0296*/ 	.byte	0x09
	.zero		1


	//   ....[23]....
        /*0298*/ 	.word	0x00000b70
        /*029c*/ 	.word	0x000000ff
        /*02a0*/ 	.word	0x000000d0
        /*02a4*/ 	.short	0x0100
        /*02a6*/ 	.byte	0x09
	.zero		1


	//   ....[24]....
        /*02a8*/ 	.word	0x00000b80
        /*02ac*/ 	.word	0x000000ff
        /*02b0*/ 	.word	0x000000b8
        /*02b4*/ 	.short	0x0100
        /*02b6*/ 	.byte	0x09
	.zero		1


	//   ....[25]....
        /*02b8*/ 	.word	0x00000b90
        /*02bc*/ 	.word	0x000000ff
        /*02c0*/ 	.word	0x000000d8
        /*02c4*/ 	.short	0x0100
        /*02c6*/ 	.byte	0x09
	.zero		1


	//   ....[26]....
        /*02c8*/ 	.word	0x00000ba0
        /*02cc*/ 	.word	0x000000ff
        /*02d0*/ 	.word	0x000000c0
        /*02d4*/ 	.short	0x0100
        /*02d6*/ 	.byte	0x09
	.zero		1


	//   ....[27]....
        /*02d8*/ 	.word	0x00000bb0
        /*02dc*/ 	.word	0x000000ff
        /*02e0*/ 	.word	0x000000e0
        /*02e4*/ 	.short	0x0100
        /*02e6*/ 	.byte	0x09
	.zero		1


	//   ....[28]....
        /*02e8*/ 	.word	0x00000bc0
        /*02ec*/ 	.word	0x000000ff
        /*02f0*/ 	.word	0x000000c8
        /*02f4*/ 	.short	0x0100
        /*02f6*/ 	.byte	0x09
	.zero		1


	//   ....[29]....
        /*02f8*/ 	.word	0x00000bd0
        /*02fc*/ 	.word	0x000000ff
        /*0300*/ 	.word	0x000000e8
        /*0304*/ 	.short	0x0100
        /*0306*/ 	.byte	0x09
	.zero		1


	//   ....[30]....
        /*0308*/ 	.word	0x00000cc0
        /*030c*/ 	.word	0x000000ff
        /*0310*/ 	.word	0x000000f0
        /*0314*/ 	.short	0x0100
        /*0316*/ 	.byte	0x08
	.zero		1


	//   ....[31]....
        /*0318*/ 	.word	0x00000cd0
        /*031c*/ 	.word	0x000000ff
        /*0320*/ 	.word	0x00000100
        /*0324*/ 	.short	0x0100
        /*0326*/ 	.byte	0x08
	.zero		1


	//   ....[32]....
        /*0328*/ 	.word	0x00000ce0
        /*032c*/ 	.word	0x000000ff
        /*0330*/ 	.word	0x000000f8
        /*0334*/ 	.short	0x0100
        /*0336*/ 	.byte	0x08
	.zero		1


	//   ....[33]....
        /*0338*/ 	.word	0x00000cf0
        /*033c*/ 	.word	0x000000ff
        /*0340*/ 	.word	0x00000108
        /*0344*/ 	.short	0x0100
        /*0346*/ 	.byte	0x08
	.zero		1


	//   ....[34]....
        /*0348*/ 	.word	0x00000de0
        /*034c*/ 	.word	0x000000ff
        /*0350*/ 	.word	0x00000110
        /*0354*/ 	.short	0x0100
        /*0356*/ 	.byte	0x07
	.zero		1


	//   ....[35]....
        /*0358*/ 	.word	0x000017f0
        /*035c*/ 	.word	0x00000002
        /*0360*/ 	.word	0x00000100
        /*0364*/ 	.short	0x010a
        /*0366*/ 	.byte	0xff
	.zero		1


	//   ....[36]....
        /*0368*/ 	.word	0x00001820
        /*036c*/ 	.word	0x00000002
        /*0370*/ 	.word	0x000000f0
        /*0374*/ 	.short	0x0101
        /*0376*/ 	.byte	0xff
	.zero		1


	//   ....[37]....
        /*0378*/ 	.word	0x000018f0
        /*037c*/ 	.word	0x000000ff
        /*0380*/ 	.word	0x00000020
        /*0384*/ 	.short	0x010a
        /*0386*/ 	.byte	0x08
	.zero		1


	//   ....[38]....
        /*0388*/ 	.word	0x000019f0
        /*038c*/ 	.word	0x000000ff
        /*0390*/ 	.word	0x00000020
        /*0394*/ 	.short	0x010a
        /*0396*/ 	.byte	0x21
	.zero		1


	//   ....[39]....
        /*0398*/ 	.word	0x00001ba0
        /*039c*/ 	.word	0x000000ff
        /*03a0*/ 	.word	0x00000020
        /*03a4*/ 	.short	0x010a
        /*03a6*/ 	.byte	0x08
	.zero		1


	//   ....[40]....
        /*03a8*/ 	.word	0x00001ca0
        /*03ac*/ 	.word	0x000000ff
        /*03b0*/ 	.word	0x00000088
        /*03b4*/ 	.short	0x0101
        /*03b6*/ 	.byte	0x06
	.zero		1


	//   ....[41]....
        /*03b8*/ 	.word	0x00001cc0
        /*03bc*/ 	.word	0x000000ff
        /*03c0*/ 	.word	0x00000020
        /*03c4*/ 	.short	0x010a
        /*03c6*/ 	.byte	0x08
	.zero		1


	//   ....[42]....
        /*03c8*/ 	.word	0x00001d40
        /*03cc*/ 	.word	0x000000ff
        /*03d0*/ 	.word	0x00000020
        /*03d4*/ 	.short	0x010a
        /*03d6*/ 	.byte	0x11
	.zero		1


	//   ....[43]....
        /*03d8*/ 	.word	0x00001ed0
        /*03dc*/ 	.word	0x000000ff
        /*03e0*/ 	.word	0x00000020
        /*03e4*/ 	.short	0x010a
        /*03e6*/ 	.byte	0x08
	.zero		1


	//   ....[44]....
        /*03e8*/ 	.word	0x00002020
        /*03ec*/ 	.word	0x00000002
        /*03f0*/ 	.word	0x00000090
        /*03f4*/ 	.short	0x010a
        /*03f6*/ 	.byte	0xff
	.zero		1


	//   ....[45]....
        /*03f8*/ 	.word	0x000020e0
        /*03fc*/ 	.word	0x00000002
        /*0400*/ 	.word	0x00000000
        /*0404*/ 	.short	0x0101
        /*0406*/ 	.byte	0xff
	.zero		1


	//   ....[46]....
        /*0408*/ 	.word	0x00002640
        /*040c*/ 	.word	0x000000ff
        /*0410*/ 	.word	0x00000000
        /*0414*/ 	.short	0x010a
        /*0416*/ 	.byte	0x04
	.zero		1


	//   ....[47]....
        /*0418*/ 	.word	0x000026d0
        /*041c*/ 	.word	0x000000ff
        /*0420*/ 	.word	0x00000000
        /*0424*/ 	.short	0x010a
        /*0426*/ 	.byte	0x04
	.zero		1


	//   ....[48]....
        /*0428*/ 	.word	0x00002760
        /*042c*/ 	.word	0x000000ff
        /*0430*/ 	.word	0x00000000
        /*0434*/ 	.short	0x010a
        /*0436*/ 	.byte	0x04
	.zero		1


	//   ....[49]....
        /*0438*/ 	.word	0x00002800
        /*043c*/ 	.word	0x00000000
        /*0440*/ 	.word	0x00000000
        /*0444*/ 	.short	0x010a
        /*0446*/ 	.byte	0xff
	.zero		1


	//   ....[50]....
        /*0448*/ 	.word	0x00002930
        /*044c*/ 	.word	0x00000000
        /*0450*/ 	.word	0x000000f0
        /*0454*/ 	.short	0x010a
        /*0456*/ 	.byte	0xff
	.zero		1


	//   ....[51]....
        /*0458*/ 	.word	0x000029a0
        /*045c*/ 	.word	0x00000000
        /*0460*/ 	.word	0x00000000
        /*0464*/ 	.short	0x0101
        /*0466*/ 	.byte	0xff
	.zero		1


	//   ....[52]....
        /*0468*/ 	.word	0x000029c0
        /*046c*/ 	.word	0x000000ff
        /*0470*/ 	.word	0x000000a0
        /*0474*/ 	.short	0x010a
        /*0476*/ 	.byte	0x05
	.zero		1


	//   ....[53]....
        /*0478*/ 	.word	0x00002ae0
        /*047c*/ 	.word	0x00000000
        /*0480*/ 	.word	0x00000090
        /*0484*/ 	.short	0x010a
        /*0486*/ 	.byte	0xff
	.zero		1


	//   ....[54]....
        /*0488*/ 	.word	0x00002be0
        /*048c*/ 	.word	0x00000000
        /*0490*/ 	.word	0x00000000
        /*0494*/ 	.short	0x0101
        /*0496*/ 	.byte	0xff
	.zero		1


	//   ....[55]....
        /*0498*/ 	.word	0x00002c70
        /*049c*/ 	.word	0x000000ff
        /*04a0*/ 	.word	0x000000a0
        /*04a4*/ 	.short	0x0106
        /*04a6*/ 	.byte	0x05
	.zero		1


	//   ....[56]....
        /*04a8*/ 	.word	0x00002c90
        /*04ac*/ 	.word	0x000000ff
        /*04b0*/ 	.word	0x000000a0
        /*04b4*/ 	.short	0x010a
        /*04b6*/ 	.byte	0x05
	.zero		1


	//   ....[57]....
        /*04b8*/ 	.word	0x00002d20
        /*04bc*/ 	.word	0x000000ff
        /*04c0*/ 	.word	0x000000a0
        /*04c4*/ 	.short	0x0106
        /*04c6*/ 	.byte	0x04
	.zero		1


	//   ....[58]....
        /*04c8*/ 	.word	0x00002d60
        /*04cc*/ 	.word	0x00000000
        /*04d0*/ 	.word	0x000000a0
        /*04d4*/ 	.short	0x010a
        /*04d6*/ 	.byte	0xff
	.zero		1


	//   ....[59]....
        /*04d8*/ 	.word	0x00002fa0
        /*04dc*/ 	.word	0x000000ff
        /*04e0*/ 	.word	0x00000008
        /*04e4*/ 	.short	0x010a
        /*04e6*/ 	.byte	0x06
	.zero		1


	//   ....[60]....
        /*04e8*/ 	.word	0x00002fc0
        /*04ec*/ 	.word	0x000000ff
        /*04f0*/ 	.word	0x00000008
        /*04f4*/ 	.short	0x010a
        /*04f6*/ 	.byte	0x06
	.zero		1


	//   ....[61]....
        /*04f8*/ 	.word	0x00003150
        /*04fc*/ 	.word	0x000000ff
        /*0500*/ 	.word	0x00000008
        /*0504*/ 	.short	0x010a
        /*0506*/ 	.byte	0x06
	.zero		1


	//   ....[62]....
        /*0508*/ 	.word	0x00003170
        /*050c*/ 	.word	0x000000ff
        /*0510*/ 	.word	0x00000008
        /*0514*/ 	.short	0x010a
        /*0516*/ 	.byte	0x06
	.zero		1


	//   ....[63]....
        /*0518*/ 	.word	0x00003230
        /*051c*/ 	.word	0x000000ff
        /*0520*/ 	.word	0x00000000
        /*0524*/ 	.short	0x0101
        /*0526*/ 	.byte	0x07
	.zero		1


	//   ....[64]....
        /*0528*/ 	.word	0x00003570
        /*052c*/ 	.word	0x00000000
        /*0530*/ 	.word	0x00000090
        /*0534*/ 	.short	0x010a
        /*0536*/ 	.byte	0xff
	.zero		1


	//   ....[65]....
        /*0538*/ 	.word	0x00003630
        /*053c*/ 	.word	0x00000000
        /*0540*/ 	.word	0x00000000
        /*0544*/ 	.short	0x0101
        /*0546*/ 	.byte	0xff
	.zero		1


	//   ....[66]....
        /*0548*/ 	.word	0x000036f0
        /*054c*/ 	.word	0x000000ff
        /*0550*/ 	.word	0x00000000
        /*0554*/ 	.short	0x010a
        /*0556*/ 	.byte	0x08
	.zero		1


	//   ....[67]....
        /*0558*/ 	.word	0x00003700
        /*055c*/ 	.word	0x000000ff
        /*0560*/ 	.word	0x000000d0
        /*0564*/ 	.short	0x010a
        /*0566*/ 	.byte	0x09
	.zero		1


	//   ....[68]....
        /*0568*/ 	.word	0x000037b0
        /*056c*/ 	.word	0x000000ff
        /*0570*/ 	.word	0x00000000
        /*0574*/ 	.short	0x010a
        /*0576*/ 	.byte	0x08
	.zero		1


	//   ....[69]....
        /*0578*/ 	.word	0x000038e0
        /*057c*/ 	.word	0x000000ff
        /*0580*/ 	.word	0x00000000
        /*0584*/ 	.short	0x010a
        /*0586*/ 	.byte	0x1e
	.zero		1


	//   ....[70]....
        /*0588*/ 	.word	0x00003be0
        /*058c*/ 	.word	0x000000ff
        /*0590*/ 	.word	0x00000000
        /*0594*/ 	.short	0x010a
        /*0596*/ 	.byte	0x08
	.zero		1


	//   ....[71]....
        /*0598*/ 	.word	0x00003c70
        /*059c*/ 	.word	0x000000ff
        /*05a0*/ 	.word	0x00000000
        /*05a4*/ 	.short	0x010a
        /*05a6*/ 	.byte	0x08
	.zero		1


	//   ....[72]....
        /*05a8*/ 	.word	0x00003d00
        /*05ac*/ 	.word	0x000000ff
        /*05b0*/ 	.word	0x00000000
        /*05b4*/ 	.short	0x010a
        /*05b6*/ 	.byte	0x08
	.zero		1


	//   ....[73]....
        /*05b8*/ 	.word	0x00003da0
        /*05bc*/ 	.word	0x00000000
        /*05c0*/ 	.word	0x00000000
        /*05c4*/ 	.short	0x010a
        /*05c6*/ 	.byte	0xff
	.zero		1


	//   ....[74]....
        /*05c8*/ 	.word	0x00003de0
        /*05cc*/ 	.word	0x00000000
        /*05d0*/ 	.word	0x00000000
        /*05d4*/ 	.short	0x010a
        /*05d6*/ 	.byte	0xff
	.zero		1


	//   ....[75]....
        /*05d8*/ 	.word	0x00003e50
        /*05dc*/ 	.word	0x000000ff
        /*05e0*/ 	.word	0x00000000
        /*05e4*/ 	.short	0x0101
        /*05e6*/ 	.byte	0x05
	.zero		1


	//   ....[76]....
        /*05e8*/ 	.word	0x00003e90
        /*05ec*/ 	.word	0x000000ff
        /*05f0*/ 	.word	0x00000110
        /*05f4*/ 	.short	0x010a
        /*05f6*/ 	.byte	0x07
	.zero		1


	//   ....[77]....
        /*05f8*/ 	.word	0x00003ee0
        /*05fc*/ 	.word	0x000000ff
        /*0600*/ 	.word	0x00000000
        /*0604*/ 	.short	0x0101
        /*0606*/ 	.byte	0x05
	.zero		1


	//   ....[78]....
        /*0608*/ 	.word	0x00004330
        /*060c*/ 	.word	0x00000000
        /*0610*/ 	.word	0x00000090
        /*0614*/ 	.short	0x010a
        /*0616*/ 	.byte	0xff
	.zero		1


	//   ....[79]....
        /*0618*/ 	.word	0x000043f0
        /*061c*/ 	.word	0x00000000
        /*0620*/ 	.word	0x00000000
        /*0624*/ 	.short	0x0101
        /*0626*/ 	.byte	0xff
	.zero		1


	//   ....[80]....
        /*0628*/ 	.word	0x00004710
        /*062c*/ 	.word	0x000000ff
        /*0630*/ 	.word	0x00000088
        /*0634*/ 	.short	0x010a
        /*0636*/ 	.byte	0x07
	.zero		1


	//   ....[81]....
        /*0638*/ 	.word	0x00004900
        /*063c*/ 	.word	0x000000ff
        /*0640*/ 	.word	0x00000060
        /*0644*/ 	.short	0x010a
        /*0646*/ 	.byte	0x07
	.zero		1


	//   ....[82]....
        /*0648*/ 	.word	0x00004af0
        /*064c*/ 	.word	0x000000ff
        /*0650*/ 	.word	0x00000040
        /*0654*/ 	.short	0x010b
        /*0656*/ 	.byte	0x07
	.zero		1


	//   ....[83]....
        /*0658*/ 	.word	0x00004b00
        /*065c*/ 	.word	0x000000ff
        /*0660*/ 	.word	0x00000000
        /*0664*/ 	.short	0x0101
        /*0666*/ 	.byte	0x0e
	.zero		1


	//   ....[84]....
        /*0668*/ 	.word	0x00004b10
        /*066c*/ 	.word	0x000000ff
        /*0670*/ 	.word	0x00000068
        /*0674*/ 	.short	0x010a
        /*0676*/ 	.byte	0x07
	.zero		1


	//   ....[85]....
        /*0678*/ 	.word	0x00004cc0
        /*067c*/ 	.word	0x000000ff
        /*0680*/ 	.word	0x00000048
        /*0684*/ 	.short	0x010b
        /*0686*/ 	.byte	0x07
	.zero		1


	//   ....[86]....
        /*0688*/ 	.word	0x00004cd0
        /*068c*/ 	.word	0x000000ff
        /*0690*/ 	.word	0x00000000
        /*0694*/ 	.short	0x0101
        /*0696*/ 	.byte	0x0e
	.zero		1


	//   ....[87]....
        /*0698*/ 	.word	0x00004ce0
        /*069c*/ 	.word	0x000000ff
        /*06a0*/ 	.word	0x00000070
        /*06a4*/ 	.short	0x010a
        /*06a6*/ 	.byte	0x07
	.zero		1


	//   ....[88]....
        /*06a8*/ 	.word	0x00004ed0
        /*06ac*/ 	.word	0x000000ff
        /*06b0*/ 	.word	0x00000050
        /*06b4*/ 	.short	0x010b
        /*06b6*/ 	.byte	0x07
	.zero		1


	//   ....[89]....
        /*06b8*/ 	.word	0x00004f40
        /*06bc*/ 	.word	0x000000ff
        /*06c0*/ 	.word	0x00000000
        /*06c4*/ 	.short	0x0101
        /*06c6*/ 	.byte	0x0e
	.zero		1


	//   ....[90]....
        /*06c8*/ 	.word	0x00004f50
        /*06cc*/ 	.word	0x000000ff
        /*06d0*/ 	.word	0x00000078
        /*06d4*/ 	.short	0x010a
        /*06d6*/ 	.byte	0x07
	.zero		1


	//   ....[91]....
        /*06d8*/ 	.word	0x000051f0
        /*06dc*/ 	.word	0x000000ff
        /*06e0*/ 	.word	0x00000058
        /*06e4*/ 	.short	0x010b
        /*06e6*/ 	.byte	0x07
	.zero		1


	//   ....[92]....
        /*06e8*/ 	.word	0x00005210
        /*06ec*/ 	.word	0x000000ff
        /*06f0*/ 	.word	0x00000000
        /*06f4*/ 	.short	0x0101
        /*06f6*/ 	.byte	0x0d
	.zero		1


	//   ....[93]....
        /*06f8*/ 	.word	0x00005240
        /*06fc*/ 	.word	0x000000ff
        /*0700*/ 	.word	0x00000060
        /*0704*/ 	.short	0x010a
        /*0706*/ 	.byte	0x07
	.zero		1


	//   ....[94]....
        /*0708*/ 	.word	0x00005260
        /*070c*/ 	.word	0x000000ff
        /*0710*/ 	.word	0x00000068
        /*0714*/ 	.short	0x010a
        /*0716*/ 	.byte	0x07
	.zero		1


	//   ....[95]....
        /*0718*/ 	.word	0x00005280
        /*071c*/ 	.word	0x000000ff
        /*0720*/ 	.word	0x00000070
        /*0724*/ 	.short	0x010a
        /*0726*/ 	.byte	0x07
	.zero		1


	//   ....[96]....
        /*0728*/ 	.word	0x000052c0
        /*072c*/ 	.word	0x00000000
        /*0730*/ 	.word	0x00000078
        /*0734*/ 	.short	0x010a
        /*0736*/ 	.byte	0xff
	.zero		1


	//   ....[97]....
        /*0738*/ 	.word	0x000055f0
        /*073c*/ 	.word	0x00000000
        /*0740*/ 	.word	0x00000090
        /*0744*/ 	.short	0x010a
        /*0746*/ 	.byte	0xff
	.zero		1


	//   ....[98]....
        /*0748*/ 	.word	0x00005700
        /*074c*/ 	.word	0x00000000
        /*0750*/ 	.word	0x00000000
        /*0754*/ 	.short	0x0101
        /*0756*/ 	.byte	0xff
	.zero		1


	//   ....[99]....
        /*0758*/ 	.word	0x000060f0
        /*075c*/ 	.word	0x00000003
        /*0760*/ 	.word	0x00000040
        /*0764*/ 	.short	0x010a
        /*0766*/ 	.byte	0xff
	.zero		1


	//   ....[100]....
        /*0768*/ 	.word	0x00006100
        /*076c*/ 	.word	0x0000006f
        /*0770*/ 	.word	0x000000b0
        /*0774*/ 	.short	0x010a
        /*0776*/ 	.byte	0xff
	.zero		1


	//   ....[101]....
        /*0778*/ 	.word	0x000062a0
        /*077c*/ 	.word	0x00000003
        /*0780*/ 	.word	0x00000040
        /*0784*/ 	.short	0x010a
        /*0786*/ 	.byte	0xff
	.zero		1


	//   ....[102]....
        /*0788*/ 	.word	0x000063c0
        /*078c*/ 	.word	0x00000000
        /*0790*/ 	.word	0x00000000
        /*0794*/ 	.short	0x0101
        /*0796*/ 	.byte	0xff
	.zero		1


	//   ....[103]....
        /*0798*/ 	.word	0x00006440
        /*079c*/ 	.word	0x0000006f
        /*07a0*/ 	.word	0x000000b0
        /*07a4*/ 	.short	0x010a
        /*07a6*/ 	.byte	0xff
	.zero		1


	//   ....[104]....
        /*07a8*/ 	.word	0x00006fe0
        /*07ac*/ 	.word	0x00000000
        /*07b0*/ 	.word	0x00000040
        /*07b4*/ 	.short	0x010a
        /*07b6*/ 	.byte	0xff
	.zero		1


	//   ....[105]....
        /*07b8*/ 	.word	0x000070a0
        /*07bc*/ 	.word	0x00000000
        /*07c0*/ 	.word	0x00000040
        /*07c4*/ 	.short	0x010a
        /*07c6*/ 	.byte	0xff
	.zero		1


	//   ....[106]....
        /*07c8*/ 	.word	0x000071d0
        /*07cc*/ 	.word	0x00000000
        /*07d0*/ 	.word	0x00000000
        /*07d4*/ 	.short	0x0101
        /*07d6*/ 	.byte	0xff
	.zero		1


	//   ....[107]....
        /*07d8*/ 	.word	0x00007d80
        /*07dc*/ 	.word	0x00000000
        /*07e0*/ 	.word	0x00000040
        /*07e4*/ 	.short	0x010a
        /*07e6*/ 	.byte	0xff
	.zero		1


	//   ....[108]....
        /*07e8*/ 	.word	0x00007e40
        /*07ec*/ 	.word	0x00000000
        /*07f0*/ 	.word	0x00000040
        /*07f4*/ 	.short	0x010a
        /*07f6*/ 	.byte	0xff
	.zero		1


	//   ....[109]....
        /*07f8*/ 	.word	0x00007f70
        /*07fc*/ 	.word	0x00000000
        /*0800*/ 	.word	0x00000000
        /*0804*/ 	.short	0x0101
        /*0806*/ 	.byte	0xff
	.zero		1


	//   ....[110]....
        /*0808*/ 	.word	0x00008b40
        /*080c*/ 	.word	0x00000000
        /*0810*/ 	.word	0x00000040
        /*0814*/ 	.short	0x010a
        /*0816*/ 	.byte	0xff
	.zero		1


	//   ....[111]....
        /*0818*/ 	.word	0x00008c00
        /*081c*/ 	.word	0x00000000
        /*0820*/ 	.word	0x00000040
        /*0824*/ 	.short	0x010a
        /*0826*/ 	.byte	0xff
	.zero		1


	//   ....[112]....
        /*0828*/ 	.word	0x00008d30
        /*082c*/ 	.word	0x00000000
        /*0830*/ 	.word	0x00000000
        /*0834*/ 	.short	0x0101
        /*0836*/ 	.byte	0xff
	.zero		1


	//   ....[113]....
        /*0838*/ 	.word	0x00009030
        /*083c*/ 	.word	0x0000006f
        /*0840*/ 	.word	0x00000000
        /*0844*/ 	.short	0x0101
        /*0846*/ 	.byte	0xff
	.zero		1


	//   ....[114]....
        /*0848*/ 	.word	0x000099e0
        /*084c*/ 	.word	0x00000002
        /*0850*/ 	.word	0x00000100
        /*0854*/ 	.short	0x010a
        /*0856*/ 	.byte	0xff
	.zero		1


	//   ....[115]....
        /*0858*/ 	.word	0x00009a40
        /*085c*/ 	.word	0x00000002
        /*0860*/ 	.word	0x00000020
        /*0864*/ 	.short	0x010a
        /*0866*/ 	.byte	0xff
	.zero		1


	//   ....[116]....
        /*0868*/ 	.word	0x00009aa0
        /*086c*/ 	.word	0x00000002
        /*0870*/ 	.word	0x00000020
        /*0874*/ 	.short	0x010a
        /*0876*/ 	.byte	0xff
	.zero		1


	//   ....[117]....
        /*0878*/ 	.word	0x00009af0
        /*087c*/ 	.word	0x00000002
        /*0880*/ 	.word	0x00000090
        /*0884*/ 	.short	0x010a
        /*0886*/ 	.byte	0xff
	.zero		1


	//   ....[118]....
        /*0888*/ 	.word	0x00009b50
        /*088c*/ 	.word	0x00000000
        /*0890*/ 	.word	0x00000000
        /*0894*/ 	.short	0x010a
        /*0896*/ 	.byte	0xff
	.zero		1


	//   ....[119]....
        /*0898*/ 	.word	0x00009bb0
        /*089c*/ 	.word	0x00000000
        /*08a0*/ 	.word	0x00000000
        /*08a4*/ 	.short	0x010a
        /*08a6*/ 	.byte	0xff
	.zero		1


	//   ....[120]....
        /*08a8*/ 	.word	0x00009c10
        /*08ac*/ 	.word	0x00000000
        /*08b0*/ 	.word	0x00000000
        /*08b4*/ 	.short	0x010a
        /*08b6*/ 	.byte	0xff
	.zero		1


	//   ....[121]....
        /*08b8*/ 	.word	0x00009c60
        /*08bc*/ 	.word	0x00000000
        /*08c0*/ 	.word	0x000000f0
        /*08c4*/ 	.short	0x010a
        /*08c6*/ 	.byte	0xff
	.zero		1


	//   ....[122]....
        /*08c8*/ 	.word	0x00009cc0
        /*08cc*/ 	.word	0x00000000
        /*08d0*/ 	.word	0x000000a0
        /*08d4*/ 	.short	0x010a
        /*08d6*/ 	.byte	0xff
	.zero		1


	//   ....[123]....
        /*08d8*/ 	.word	0x00009d10
        /*08dc*/ 	.word	0x00000000
        /*08e0*/ 	.word	0x00000090
        /*08e4*/ 	.short	0x010a
        /*08e6*/ 	.byte	0xff
	.zero		1


	//   ....[124]....
        /*08e8*/ 	.word	0x00009d70
        /*08ec*/ 	.word	0x00000000
        /*08f0*/ 	.word	0x000000a0
        /*08f4*/ 	.short	0x010a
        /*08f6*/ 	.byte	0xff
	.zero		1


	//   ....[125]....
        /*08f8*/ 	.word	0x00009dd0
        /*08fc*/ 	.word	0x00000004
        /*0900*/ 	.word	0x00000008
        /*0904*/ 	.short	0x010a
        /*0906*/ 	.byte	0xff
	.zero		1


	//   ....[126]....
        /*0908*/ 	.word	0x00009eb0
        /*090c*/ 	.word	0x00000002
        /*0910*/ 	.word	0x00000008
        /*0914*/ 	.short	0x010a
        /*0916*/ 	.byte	0xff
	.zero		1


	//   ....[127]....
        /*0918*/ 	.word	0x00009f00
        /*091c*/ 	.word	0x00000000
        /*0920*/ 	.word	0x00000090
        /*0924*/ 	.short	0x010a
        /*0926*/ 	.byte	0xff
	.zero		1


	//   ....[128]....
        /*0928*/ 	.word	0x00009f60
        /*092c*/ 	.word	0x00000000
        /*0930*/ 	.word	0x000000d0
        /*0934*/ 	.short	0x010a
        /*0936*/ 	.byte	0xff
	.zero		1


	//   ....[129]....
        /*0938*/ 	.word	0x00009fc0
        /*093c*/ 	.word	0x00000000
        /*0940*/ 	.word	0x00000000
        /*0944*/ 	.short	0x010a
        /*0946*/ 	.byte	0xff
	.zero		1


	//   ....[130]....
        /*0948*/ 	.word	0x0000a020
        /*094c*/ 	.word	0x00000000
        /*0950*/ 	.word	0x00000000
        /*0954*/ 	.short	0x010a
        /*0956*/ 	.byte	0xff
	.zero		1


	//   ....[131]....
        /*0958*/ 	.word	0x0000a080
        /*095c*/ 	.word	0x00000000
        /*0960*/ 	.word	0x00000000
        /*0964*/ 	.short	0x010a
        /*0966*/ 	.byte	0xff
	.zero		1


	//   ....[132]....
        /*0968*/ 	.word	0x0000a0e0
        /*096c*/ 	.word	0x00000000
        /*0970*/ 	.word	0x00000000
        /*0974*/ 	.short	0x010a
        /*0976*/ 	.byte	0xff
	.zero		1


	//   ....[133]....
        /*0978*/ 	.word	0x0000a140
        /*097c*/ 	.word	0x00000000
        /*0980*/ 	.word	0x00000110
        /*0984*/ 	.short	0x010a
        /*0986*/ 	.byte	0xff
	.zero		1


	//   ....[134]....
        /*0988*/ 	.word	0x0000a190
        /*098c*/ 	.word	0x00000000
        /*0990*/ 	.word	0x00000090
        /*0994*/ 	.short	0x010a
        /*0996*/ 	.byte	0xff
	.zero		1


	//   ....[135]....
        /*0998*/ 	.word	0x0000a1f0
        /*099c*/ 	.word	0x00000000
        /*09a0*/ 	.word	0x00000088
        /*09a4*/ 	.short	0x010a
        /*09a6*/ 	.byte	0xff
	.zero		1


	//   ....[136]....
        /*09a8*/ 	.word	0x0000a250
        /*09ac*/ 	.word	0x00000000
        /*09b0*/ 	.word	0x00000060
        /*09b4*/ 	.short	0x010a
        /*09b6*/ 	.byte	0xff
	.zero		1


	//   ....[137]....
        /*09b8*/ 	.word	0x0000a2b0
        /*09bc*/ 	.word	0x00000000
        /*09c0*/ 	.word	0x00000068
        /*09c4*/ 	.short	0x010a
        /*09c6*/ 	.byte	0xff
	.zero		1


	//   ....[138]....
        /*09c8*/ 	.word	0x0000a310
        /*09cc*/ 	.word	0x00000000
        /*09d0*/ 	.word	0x00000070
        /*09d4*/ 	.short	0x010a
        /*09d6*/ 	.byte	0xff
	.zero		1


	//   ....[139]....
        /*09d8*/ 	.word	0x0000a370
        /*09dc*/ 	.word	0x00000000
        /*09e0*/ 	.word	0x00000078
        /*09e4*/ 	.short	0x010a
        /*09e6*/ 	.byte	0xff
	.zero		1


	//   ....[140]....
        /*09e8*/ 	.word	0x0000a3d0
        /*09ec*/ 	.word	0x00000000
        /*09f0*/ 	.word	0x00000060
        /*09f4*/ 	.short	0x010a
        /*09f6*/ 	.byte	0xff
	.zero		1


	//   ....[141]....
        /*09f8*/ 	.word	0x0000a430
        /*09fc*/ 	.word	0x00000000
        /*0a00*/ 	.word	0x00000068
        /*0a04*/ 	.short	0x010a
        /*0a06*/ 	.byte	0xff
	.zero		1


	//   ....[142]....
        /*0a08*/ 	.word	0x0000a490
        /*0a0c*/ 	.word	0x00000000
        /*0a10*/ 	.word	0x00000070
        /*0a14*/ 	.short	0x010a
        /*0a16*/ 	.byte	0xff
	.zero		1


	//   ....[143]....
        /*0a18*/ 	.word	0x0000a4e0
        /*0a1c*/ 	.word	0x00000000
        /*0a20*/ 	.word	0x00000090
        /*0a24*/ 	.short	0x010a
        /*0a26*/ 	.byte	0xff
	.zero		1


	//   ....[144]....
        /*0a28*/ 	.word	0x0000a530
        /*0a2c*/ 	.word	0x00000003
        /*0a30*/ 	.word	0x00000040
        /*0a34*/ 	.short	0x010a
        /*0a36*/ 	.byte	0xff
	.zero		1


	//   ....[145]....
        /*0a38*/ 	.word	0x0000a580
        /*0a3c*/ 	.word	0x0000006f
        /*0a40*/ 	.word	0x000000b0
        /*0a44*/ 	.short	0x010a
        /*0a46*/ 	.byte	0xff
	.zero		1


	//   ....[146]....
        /*0a48*/ 	.word	0x0000a5d0
        /*0a4c*/ 	.word	0x00000000
        /*0a50*/ 	.word	0x00000040
        /*0a54*/ 	.short	0x010a
        /*0a56*/ 	.byte	0xff
	.zero		1


	//   ....[147]....
        /*0a58*/ 	.word	0x0000a620
        /*0a5c*/ 	.word	0x00000000
        /*0a60*/ 	.word	0x00000040
        /*0a64*/ 	.short	0x010a
        /*0a66*/ 	.byte	0xff
	.zero		1


	//   ....[148]....
        /*0a68*/ 	.word	0x0000a670
        /*0a6c*/ 	.word	0x00000000
        /*0a70*/ 	.word	0x00000040
        /*0a74*/ 	.short	0x010a
        /*0a76*/ 	.byte	0xff
	.zero		1


	//----- nvinfo : EIATTR_NUM_MBARRIERS
	.align		4
.L_48:
        /*0a78*/ 	.byte	0x03, 0x38
        /*0a7a*/ 	.short	0x0023


	//----- nvinfo : EIATTR_EXIT_INSTR_OFFSETS
	.align		4
        /*0a7c*/ 	.byte	0x04, 0x1c
        /*0a7e*/ 	.short	(.L_50 - .L_49)


	//   ....[0]....
.L_49:
        /*0a80*/ 	.word	0x00002830


	//   ....[1]....
        /*0a84*/ 	.word	0x00002d30


	//   ....[2]....
        /*0a88*/ 	.word	0x00002d90


	//   ....[3]....
        /*0a8c*/ 	.word	0x00004110


	//   ....[4]....
        /*0a90*/ 	.word	0x000052f0


	//   ....[5]....
        /*0a94*/ 	.word	0x00005330


	//   ....[6]....
        /*0a98*/ 	.word	0x000099d0


	//----- nvinfo : EIATTR_MAX_THREADS
	.align		4
.L_50:
        /*0a9c*/ 	.byte	0x04, 0x05
        /*0a9e*/ 	.short	(.L_52 - .L_51)
.L_51:
        /*0aa0*/ 	.word	0x00000100
        /*0aa4*/ 	.word	0x00000001
        /*0aa8*/ 	.word	0x00000001


	//----- nvinfo : EIATTR_CRS_STACK_SIZE
	.align		4
.L_52:
        /*0aac*/ 	.byte	0x04, 0x1e
        /*0aae*/ 	.short	(.L_54 - .L_53)
.L_53:
        /*0ab0*/ 	.word	0x00000000


	//----- nvinfo : EIATTR_CBANK_PARAM_SIZE
	.align		4
.L_54:
        /*0ab4*/ 	.byte	0x03, 0x19
        /*0ab6*/ 	.short	0x0800


	//----- nvinfo : EIATTR_PARAM_CBANK
	.align		4
        /*0ab8*/ 	.byte	0x04, 0x0a
        /*0aba*/ 	.short	(.L_56 - .L_55)
	.align		4
.L_55:
        /*0abc*/ 	.word	index@(.nv.constant0._ZN7cutlass13device_kernelINS_4gemm6kernel13GemmUniversalIN4cute5tupleIJiiiiEEENS1_10collective13CollectiveMmaINS1_35MainloopSm100TmaUmmaWarpSpecializedILi4ELi2ELi4ENS5_IJNS4_1CILi2EEENSA_ILi1EEESC_EEEEENS5_IJNSA_ILi128EEENSA_ILi256EEESF_EEENS_12float_e5m2_tENS5_IJlSC_lEEESI_SJ_NS4_8TiledMMAINS4_8MMA_AtomIJNS4_10MMA_TraitsINS4_25SM100_MMA_F8F6F4_2x1SM_SSEJSI_SI_fSF_SG_NS4_17integral_constantINS4_4UMMA5MajorELSQ_0EEESR_NSO_INSP_7ScaleInELSS_0EEEST_EEEEEENS4_6LayoutINS5_IJSC_SC_SC_EEENS5_IJNSA_ILi0EEESY_SY_EEEEENS5_IJNS4_10UnderscoreES11_S11_EEEEENS4_18SM100_TMA_2SM_LOADENS4_14ComposedLayoutINS4_7SwizzleILi3ELi4ELi3EEENS4_18smem_ptr_flag_bitsILi8EEENSW_INS5_IJNSA_ILi8EEESF_EEENS5_IJSF_SC_EEEEEEEvNS4_8identityES14_S1E_vS1F_EENS_8epilogue10collective18CollectiveEpilogueINS1H_23Sm100TmaWarpSpecializedILi4ELi2ELi32ELb0ELb0EEEJNS5_IJNSA_ILi64EEESG_SF_EEENS5_IJNSW_IS1M_SC_EENSW_INS5_IJNSA_ILi32EEESB_EEENS5_IJSC_SF_EEEEEEEESI_SJ_SI_SJ_NS1H_6fusion15FusionCallbacksIS1L_NS1U_17LinearCombinationISI_fSI_fLNS_15FloatRoundStyleE2EEES1N_S1T_JEEENS4_5SM1004TMEM4LOAD26SM100_TMEM_LOAD_32dp32b32xENS4_13SM90_TMA_LOADENS15_INS16_ILi1ELi4ELi3EEES19_NSW_INS5_IJS1A_S1P_EEENS5_IJS1P_SC_EEEEEEENS4_39AutoVectorizingCopyWithAssumedAlignmentILi128EEENS4_14SM90_TMA_STOREES29_S2B_S2B_EEEvvEEEEvNT_6ParamsE)
        /*0ac0*/ 	.short	0x0380
        /*0ac2*/ 	.short	0x0800


	//----- nvinfo : EIATTR_SW_WAR
	.align		4
.L_56:
        /*0ac4*/ 	.byte	0x04, 0x36
        /*0ac6*/ 	.short	(.L_58 - .L_57)
.L_57:
        /*0ac8*/ 	.word	0x00000008
.L_58:


//--------------------- .nv.callgraph             --------------------------
	.section	.nv.callgraph,"",@"SHT_CUDA_CALLGRAPH"
	.align	4
	.sectionentsize	8
	.align		4
        /*0000*/ 	.word	0x00000000
	.align		4
        /*0004*/ 	.word	0xffffffff
	.align		4
        /*0008*/ 	.word	index@(_ZN7cutlass13device_kernelINS_4gemm6kernel13GemmUniversalIN4cute5tupleIJiiiiEEENS1_10collective13CollectiveMmaINS1_35MainloopSm100TmaUmmaWarpSpecializedILi4ELi2ELi4ENS5_IJNS4_1CILi2EEENSA_ILi1EEESC_EEEEENS5_IJNSA_ILi128EEENSA_ILi256EEESF_EEENS_12float_e5m2_tENS5_IJlSC_lEEESI_SJ_NS4_8TiledMMAINS4_8MMA_AtomIJNS4_10MMA_TraitsINS4_25SM100_MMA_F8F6F4_2x1SM_SSEJSI_SI_fSF_SG_NS4_17integral_constantINS4_4UMMA5MajorELSQ_0EEESR_NSO_INSP_7ScaleInELSS_0EEEST_EEEEEENS4_6LayoutINS5_IJSC_SC_SC_EEENS5_IJNSA_ILi0EEESY_SY_EEEEENS5_IJNS4_10UnderscoreES11_S11_EEEEENS4_18SM100_TMA_2SM_LOADENS4_14ComposedLayoutINS4_7SwizzleILi3ELi4ELi3EEENS4_18smem_ptr_flag_bitsILi8EEENSW_INS5_IJNSA_ILi8EEESF_EEENS5_IJSF_SC_EEEEEEEvNS4_8identityES14_S1E_vS1F_EENS_8epilogue10collective18CollectiveEpilogueINS1H_23Sm100TmaWarpSpecializedILi4ELi2ELi32ELb0ELb0EEEJNS5_IJNSA_ILi64EEESG_SF_EEENS5_IJNSW_IS1M_SC_EENSW_INS5_IJNSA_ILi32EEESB_EEENS5_IJSC_SF_EEEEEEEESI_SJ_SI_SJ_NS1H_6fusion15FusionCallbacksIS1L_NS1U_17LinearCombinationISI_fSI_fLNS_15FloatRoundStyleE2EEES1N_S1T_JEEENS4_5SM1004TMEM4LOAD26SM100_TMEM_LOAD_32dp32b32xENS4_13SM90_TMA_LOADENS15_INS16_ILi1ELi4ELi3EEES19_NSW_INS5_IJS1A_S1P_EEENS5_IJS1P_SC_EEEEEEENS4_39AutoVectorizingCopyWithAssumedAlignmentILi128EEENS4_14SM90_TMA_STOREES29_S2B_S2B_EEEvvEEEEvNT_6ParamsE)
	.align		4
        /*000c*/ 	.word	index@(__assertfail)
	.align		4
        /*0010*/ 	.word	0x00000000
	.align		4
        /*0014*/ 	.word	0xfffffffe
	.align		4
        /*0018*/ 	.word	0x00000000
	.align		4
        /*001c*/ 	.word	0xfffffffd
	.align		4
        /*0020*/ 	.word	0x00000000
	.align		4
        /*0024*/ 	.word	0xfffffffc


//--------------------- .nv.constant4             --------------------------
	.section	.nv.constant4,"a",@progbits
	.align	8
	.align		8
.nv.constant4:
        /*0000*/ 	.dword	__assertfail
	.align		8
        /*0008*/ 	.dword	__unnamed_1
	.align		8
        /*0010*/ 	.dword	__unnamed_2
	.align		8
        /*0018*/ 	.dword	__unnamed_3
	.align		8
        /*0020*/ 	.dword	_ZN39_INTERNAL_9c0494dd_4_k_cu_bba327e6_92034cuda3std3__45__cpo5beginE
	.align		8
        /*0028*/ 	.dword	_ZN39_INTERNAL_9c0494dd_4_k_cu_bba327e6_92034cuda3std3__45__cpo3endE
	.align		8
        /*0030*/ 	.dword	_ZN39_INTERNAL_9c0494dd_4_k_cu_bba327e6_92034cuda3std3__45__cpo6cbeginE
	.align		8
        /*0038*/ 	.dword	_ZN39_INTERNAL_9c0494dd_4_k_cu_bba327e6_92034cuda3std3__45__cpo4cendE
	.align		8
        /*0040*/ 	.dword	_ZN39_INTERNAL_9c0494dd_4_k_cu_bba327e6_92034cuda3std3__441_GLOBAL__N__9c0494dd_4_k_cu_bba327e6_92036ignoreE
	.align		8
        /*0048*/ 	.dword	_ZN39_INTERNAL_9c0494dd_4_k_cu_bba327e6_92034cuda3std3__419piecewise_constructE
	.align		8
        /*0050*/ 	.dword	_ZN39_INTERNAL_9c0494dd_4_k_cu_bba327e6_92034cuda3std3__48in_placeE
	.align		8
        /*0058*/ 	.dword	_ZN39_INTERNAL_9c0494dd_4_k_cu_bba327e6_92034cuda3std6ranges3__45__cpo4swapE
	.align		8
        /*0060*/ 	.dword	_ZN39_INTERNAL_9c0494dd_4_k_cu_bba327e6_92034cuda3std6ranges3__45__cpo9iter_moveE
	.align		8
        /*0068*/ 	.dword	_ZN39_INTERNAL_9c0494dd_4_k_cu_bba327e6_92034cute7productE
	.align		8
        /*0070*/ 	.dword	_ZN39_INTERNAL_9c0494dd_4_k_cu_bba327e6_92034cute1_E
	.align		8
        /*0078*/ 	.dword	$str$25
	.align		8
        /*0080*/ 	.dword	$str$26
	.align		8
        /*0088*/ 	.dword	$str$27
	.align		8
        /*0090*/ 	.dword	$str$28


//--------------------- .text._ZN7cutlass13device_kernelINS_4gemm6kernel13GemmUniversalIN4cute5tupleIJiiiiEEENS1_10collective13CollectiveMmaINS1_35MainloopSm100TmaUmmaWarpSpecializedILi4ELi2ELi4ENS5_IJNS4_1CILi2EEENSA_ILi1EEESC_EEEEENS5_IJNSA_ILi128EEENSA_ILi256EEESF_EEENS_12float_e5m2_tENS5_IJlSC_lEEESI_SJ_NS4_8TiledMMAINS4_8MMA_AtomIJNS4_10MMA_TraitsINS4_25SM100_MMA_F8F6F4_2x1SM_SSEJSI_SI_fSF_SG_NS4_17integral_constantINS4_4UMMA5MajorELSQ_0EEESR_NSO_INSP_7ScaleInELSS_0EEEST_EEEEEENS4_6LayoutINS5_IJSC_SC_SC_EEENS5_IJNSA_ILi0EEESY_SY_EEEEENS5_IJNS4_10UnderscoreES11_S11_EEEEENS4_18SM100_TMA_2SM_LOADENS4_14ComposedLayoutINS4_7SwizzleILi3ELi4ELi3EEENS4_18smem_ptr_flag_bitsILi8EEENSW_INS5_IJNSA_ILi8EEESF_EEENS5_IJSF_SC_EEEEEEEvNS4_8identityES14_S1E_vS1F_EENS_8epilogue10collective18CollectiveEpilogueINS1H_23Sm100TmaWarpSpecializedILi4ELi2ELi32ELb0ELb0EEEJNS5_IJNSA_ILi64EEESG_SF_EEENS5_IJNSW_IS1M_SC_EENSW_INS5_IJNSA_ILi32EEESB_EEENS5_IJSC_SF_EEEEEEEESI_SJ_SI_SJ_NS1H_6fusion15FusionCallbacksIS1L_NS1U_17LinearCombinationISI_fSI_fLNS_15FloatRoundStyleE2EEES1N_S1T_JEEENS4_5SM1004TMEM4LOAD26SM100_TMEM_LOAD_32dp32b32xENS4_13SM90_TMA_LOADENS15_INS16_ILi1ELi4ELi3EEES19_NSW_INS5_IJS1A_S1P_EEENS5_IJS1P_SC_EEEEEEENS4_39AutoVectorizingCopyWithAssumedAlignmentILi128EEENS4_14SM90_TMA_STOREES29_S2B_S2B_EEEvvEEEEvNT_6ParamsE --------------------------
	.section	.text._ZN7cutlass13device_kernelINS_4gemm6kernel13GemmUniversalIN4cute5tupleIJiiiiEEENS1_10collective13CollectiveMmaINS1_35MainloopSm100TmaUmmaWarpSpecializedILi4ELi2ELi4ENS5_IJNS4_1CILi2EEENSA_ILi1EEESC_EEEEENS5_IJNSA_ILi128EEENSA_ILi256EEESF_EEENS_12float_e5m2_tENS5_IJlSC_lEEESI_SJ_NS4_8TiledMMAINS4_8MMA_AtomIJNS4_10MMA_TraitsINS4_25SM100_MMA_F8F6F4_2x1SM_SSEJSI_SI_fSF_SG_NS4_17integral_constantINS4_4UMMA5MajorELSQ_0EEESR_NSO_INSP_7ScaleInELSS_0EEEST_EEEEEENS4_6LayoutINS5_IJSC_SC_SC_EEENS5_IJNSA_ILi0EEESY_SY_EEEEENS5_IJNS4_10UnderscoreES11_S11_EEEEENS4_18SM100_TMA_2SM_LOADENS4_14ComposedLayoutINS4_7SwizzleILi3ELi4ELi3EEENS4_18smem_ptr_flag_bitsILi8EEENSW_INS5_IJNSA_ILi8EEESF_EEENS5_IJSF_SC_EEEEEEEvNS4_8identityES14_S1E_vS1F_EENS_8epilogue10collective18CollectiveEpilogueINS1H_23Sm100TmaWarpSpecializedILi4ELi2ELi32ELb0ELb0EEEJNS5_IJNSA_ILi64EEESG_SF_EEENS5_IJNSW_IS1M_SC_EENSW_INS5_IJNSA_ILi32EEESB_EEENS5_IJSC_SF_EEEEEEEESI_SJ_SI_SJ_NS1H_6fusion15FusionCallbacksIS1L_NS1U_17LinearCombinationISI_fSI_fLNS_15FloatRoundStyleE2EEES1N_S1T_JEEENS4_5SM1004TMEM4LOAD26SM100_TMEM_LOAD_32dp32b32xENS4_13SM90_TMA_LOADENS15_INS16_ILi1ELi4ELi3EEES19_NSW_INS5_IJS1A_S1P_EEENS5_IJS1P_SC_EEEEEEENS4_39AutoVectorizingCopyWithAssumedAlignmentILi128EEENS4_14SM90_TMA_STOREES29_S2B_S2B_EEEvvEEEEvNT_6ParamsE,"ax",@progbits
	.align	128
.text._ZN7cutlass13device_kernelINS_4gemm6kernel13GemmUniversalIN4cute5tupleIJiiiiEEENS1_10collective13CollectiveMmaINS1_35MainloopSm100TmaUmmaWarpSpecializedILi4ELi2ELi4ENS5_IJNS4_1CILi2EEENSA_ILi1EEESC_EEEEENS5_IJNSA_ILi128EEENSA_ILi256EEESF_EEENS_12float_e5m2_tENS5_IJlSC_lEEESI_SJ_NS4_8TiledMMAINS4_8MMA_AtomIJNS4_10MMA_TraitsINS4_25SM100_MMA_F8F6F4_2x1SM_SSEJSI_SI_fSF_SG_NS4_17integral_constantINS4_4UMMA5MajorELSQ_0EEESR_NSO_INSP_7ScaleInELSS_0EEEST_EEEEEENS4_6LayoutINS5_IJSC_SC_SC_EEENS5_IJNSA_ILi0EEESY_SY_EEEEENS5_IJNS4_10UnderscoreES11_S11_EEEEENS4_18SM100_TMA_2SM_LOADENS4_14ComposedLayoutINS4_7SwizzleILi3ELi4ELi3EEENS4_18smem_ptr_flag_bitsILi8EEENSW_INS5_IJNSA_ILi8EEESF_EEENS5_IJSF_SC_EEEEEEEvNS4_8identityES14_S1E_vS1F_EENS_8epilogue10collective18CollectiveEpilogueINS1H_23Sm100TmaWarpSpecializedILi4ELi2ELi32ELb0ELb0EEEJNS5_IJNSA_ILi64EEESG_SF_EEENS5_IJNSW_IS1M_SC_EENSW_INS5_IJNSA_ILi32EEESB_EEENS5_IJSC_SF_EEEEEEEESI_SJ_SI_SJ_NS1H_6fusion15FusionCallbacksIS1L_NS1U_17LinearCombinationISI_fSI_fLNS_15FloatRoundStyleE2EEES1N_S1T_JEEENS4_5SM1004TMEM4LOAD26SM100_TMEM_LOAD_32dp32b32xENS4_13SM90_TMA_LOADENS15_INS16_ILi1ELi4ELi3EEES19_NSW_INS5_IJS1A_S1P_EEENS5_IJS1P_SC_EEEEEEENS4_39AutoVectorizingCopyWithAssumedAlignmentILi128EEENS4_14SM90_TMA_STOREES29_S2B_S2B_EEEvvEEEEvNT_6ParamsE:
        .type           _ZN7cutlass13device_kernelINS_4gemm6kernel13GemmUniversalIN4cute5tupleIJiiiiEEENS1_10collective13CollectiveMmaINS1_35MainloopSm100TmaUmmaWarpSpecializedILi4ELi2ELi4ENS5_IJNS4_1CILi2EEENSA_ILi1EEESC_EEEEENS5_IJNSA_ILi128EEENSA_ILi256EEESF_EEENS_12float_e5m2_tENS5_IJlSC_lEEESI_SJ_NS4_8TiledMMAINS4_8MMA_AtomIJNS4_10MMA_TraitsINS4_25SM100_MMA_F8F6F4_2x1SM_SSEJSI_SI_fSF_SG_NS4_17integral_constantINS4_4UMMA5MajorELSQ_0EEESR_NSO_INSP_7ScaleInELSS_0EEEST_EEEEEENS4_6LayoutINS5_IJSC_SC_SC_EEENS5_IJNSA_ILi0EEESY_SY_EEEEENS5_IJNS4_10UnderscoreES11_S11_EEEEENS4_18SM100_TMA_2SM_LOADENS4_14ComposedLayoutINS4_7SwizzleILi3ELi4ELi3EEENS4_18smem_ptr_flag_bitsILi8EEENSW_INS5_IJNSA_ILi8EEESF_EEENS5_IJSF_SC_EEEEEEEvNS4_8identityES14_S1E_vS1F_EENS_8epilogue10collective18CollectiveEpilogueINS1H_23Sm100TmaWarpSpecializedILi4ELi2ELi32ELb0ELb0EEEJNS5_IJNSA_ILi64EEESG_SF_EEENS5_IJNSW_IS1M_SC_EENSW_INS5_IJNSA_ILi32EEESB_EEENS5_IJSC_SF_EEEEEEEESI_SJ_SI_SJ_NS1H_6fusion15FusionCallbacksIS1L_NS1U_17LinearCombinationISI_fSI_fLNS_15FloatRoundStyleE2EEES1N_S1T_JEEENS4_5SM1004TMEM4LOAD26SM100_TMEM_LOAD_32dp32b32xENS4_13SM90_TMA_LOADENS15_INS16_ILi1ELi4ELi3EEES19_NSW_INS5_IJS1A_S1P_EEENS5_IJS1P_SC_EEEEEEENS4_39AutoVectorizingCopyWithAssumedAlignmentILi128EEENS4_14SM90_TMA_STOREES29_S2B_S2B_EEEvvEEEEvNT_6ParamsE,@function
        .size           _ZN7cutlass13device_kernelINS_4gemm6kernel13GemmUniversalIN4cute5tupleIJiiiiEEENS1_10collective13CollectiveMmaINS1_35MainloopSm100TmaUmmaWarpSpecializedILi4ELi2ELi4ENS5_IJNS4_1CILi2EEENSA_ILi1EEESC_EEEEENS5_IJNSA_ILi128EEENSA_ILi256EEESF_EEENS_12float_e5m2_tENS5_IJlSC_lEEESI_SJ_NS4_8TiledMMAINS4_8MMA_AtomIJNS4_10MMA_TraitsINS4_25SM100_MMA_F8F6F4_2x1SM_SSEJSI_SI_fSF_SG_NS4_17integral_constantINS4_4UMMA5MajorELSQ_0EEESR_NSO_INSP_7ScaleInELSS_0EEEST_EEEEEENS4_6LayoutINS5_IJSC_SC_SC_EEENS5_IJNSA_ILi0EEESY_SY_EEEEENS5_IJNS4_10UnderscoreES11_S11_EEEEENS4_18SM100_TMA_2SM_LOADENS4_14ComposedLayoutINS4_7SwizzleILi3ELi4ELi3EEENS4_18smem_ptr_flag_bitsILi8EEENSW_INS5_IJNSA_ILi8EEESF_EEENS5_IJSF_SC_EEEEEEEvNS4_8identityES14_S1E_vS1F_EENS_8epilogue10collective18CollectiveEpilogueINS1H_23Sm100TmaWarpSpecializedILi4ELi2ELi32ELb0ELb0EEEJNS5_IJNSA_ILi64EEESG_SF_EEENS5_IJNSW_IS1M_SC_EENSW_INS5_IJNSA_ILi32EEESB_EEENS5_IJSC_SF_EEEEEEEESI_SJ_SI_SJ_NS1H_6fusion15FusionCallbacksIS1L_NS1U_17LinearCombinationISI_fSI_fLNS_15FloatRoundStyleE2EEES1N_S1T_JEEENS4_5SM1004TMEM4LOAD26SM100_TMEM_LOAD_32dp32b32xENS4_13SM90_TMA_LOADENS15_INS16_ILi1ELi4ELi3EEES19_NSW_INS5_IJS1A_S1P_EEENS5_IJS1P_SC_EEEEEEENS4_39AutoVectorizingCopyWithAssumedAlignmentILi128EEENS4_14SM90_TMA_STOREES29_S2B_S2B_EEEvvEEEEvNT_6ParamsE,(.L_x_191 - _ZN7cutlass13device_kernelINS_4gemm6kernel13GemmUniversalIN4cute5tupleIJiiiiEEENS1_10collective13CollectiveMmaINS1_35MainloopSm100TmaUmmaWarpSpecializedILi4ELi2ELi4ENS5_IJNS4_1CILi2EEENSA_ILi1EEESC_EEEEENS5_IJNSA_ILi128EEENSA_ILi256EEESF_EEENS_12float_e5m2_tENS5_IJlSC_lEEESI_SJ_NS4_8TiledMMAINS4_8MMA_AtomIJNS4_10MMA_TraitsINS4_25SM100_MMA_F8F6F4_2x1SM_SSEJSI_SI_fSF_SG_NS4_17integral_constantINS4_4UMMA5MajorELSQ_0EEESR_NSO_INSP_7ScaleInELSS_0EEEST_EEEEEENS4_6LayoutINS5_IJSC_SC_SC_EEENS5_IJNSA_ILi0EEESY_SY_EEEEENS5_IJNS4_10UnderscoreES11_S11_EEEEENS4_18SM100_TMA_2SM_LOADENS4_14ComposedLayoutINS4_7SwizzleILi3ELi4ELi3EEENS4_18smem_ptr_flag_bitsILi8EEENSW_INS5_IJNSA_ILi8EEESF_EEENS5_IJSF_SC_EEEEEEEvNS4_8identityES14_S1E_vS1F_EENS_8epilogue10collective18CollectiveEpilogueINS1H_23Sm100TmaWarpSpecializedILi4ELi2ELi32ELb0ELb0EEEJNS5_IJNSA_ILi64EEESG_SF_EEENS5_IJNSW_IS1M_SC_EENSW_INS5_IJNSA_ILi32EEESB_EEENS5_IJSC_SF_EEEEEEEESI_SJ_SI_SJ_NS1H_6fusion15FusionCallbacksIS1L_NS1U_17LinearCombinationISI_fSI_fLNS_15FloatRoundStyleE2EEES1N_S1T_JEEENS4_5SM1004TMEM4LOAD26SM100_TMEM_LOAD_32dp32b32xENS4_13SM90_TMA_LOADENS15_INS16_ILi1ELi4ELi3EEES19_NSW_INS5_IJS1A_S1P_EEENS5_IJS1P_SC_EEEEEEENS4_39AutoVectorizingCopyWithAssumedAlignmentILi128EEENS4_14SM90_TMA_STOREES29_S2B_S2B_EEEvvEEEEvNT_6ParamsE)
        .other          _ZN7cutlass13device_kernelINS_4gemm6kernel13GemmUniversalIN4cute5tupleIJiiiiEEENS1_10collective13CollectiveMmaINS1_35MainloopSm100TmaUmmaWarpSpecializedILi4ELi2ELi4ENS5_IJNS4_1CILi2EEENSA_ILi1EEESC_EEEEENS5_IJNSA_ILi128EEENSA_ILi256EEESF_EEENS_12float_e5m2_tENS5_IJlSC_lEEESI_SJ_NS4_8TiledMMAINS4_8MMA_AtomIJNS4_10MMA_TraitsINS4_25SM100_MMA_F8F6F4_2x1SM_SSEJSI_SI_fSF_SG_NS4_17integral_constantINS4_4UMMA5MajorELSQ_0EEESR_NSO_INSP_7ScaleInELSS_0EEEST_EEEEEENS4_6LayoutINS5_IJSC_SC_SC_EEENS5_IJNSA_ILi0EEESY_SY_EEEEENS5_IJNS4_10UnderscoreES11_S11_EEEEENS4_18SM100_TMA_2SM_LOADENS4_14ComposedLayoutINS4_7SwizzleILi3ELi4ELi3EEENS4_18smem_ptr_flag_bitsILi8EEENSW_INS5_IJNSA_ILi8EEESF_EEENS5_IJSF_SC_EEEEEEEvNS4_8identityES14_S1E_vS1F_EENS_8epilogue10collective18CollectiveEpilogueINS1H_23Sm100TmaWarpSpecializedILi4ELi2ELi32ELb0ELb0EEEJNS5_IJNSA_ILi64EEESG_SF_EEENS5_IJNSW_IS1M_SC_EENSW_INS5_IJNSA_ILi32EEESB_EEENS5_IJSC_SF_EEEEEEEESI_SJ_SI_SJ_NS1H_6fusion15FusionCallbacksIS1L_NS1U_17LinearCombinationISI_fSI_fLNS_15FloatRoundStyleE2EEES1N_S1T_JEEENS4_5SM1004TMEM4LOAD26SM100_TMEM_LOAD_32dp32b32xENS4_13SM90_TMA_LOADENS15_INS16_ILi1ELi4ELi3EEES19_NSW_INS5_IJS1A_S1P_EEENS5_IJS1P_SC_EEEEEEENS4_39AutoVectorizingCopyWithAssumedAlignmentILi128EEENS4_14SM90_TMA_STOREES29_S2B_S2B_EEEvvEEEEvNT_6ParamsE,@"STO_CUDA_ENTRY STV_DEFAULT"
_ZN7cutlass13device_kernelINS_4gemm6kernel13GemmUniversalIN4cute5tupleIJiiiiEEENS1_10collective13CollectiveMmaINS1_35MainloopSm100TmaUmmaWarpSpecializedILi4ELi2ELi4ENS5_IJNS4_1CILi2EEENSA_ILi1EEESC_EEEEENS5_IJNSA_ILi128EEENSA_ILi256EEESF_EEENS_12float_e5m2_tENS5_IJlSC_lEEESI_SJ_NS4_8TiledMMAINS4_8MMA_AtomIJNS4_10MMA_TraitsINS4_25SM100_MMA_F8F6F4_2x1SM_SSEJSI_SI_fSF_SG_NS4_17integral_constantINS4_4UMMA5MajorELSQ_0EEESR_NSO_INSP_7ScaleInELSS_0EEEST_EEEEEENS4_6LayoutINS5_IJSC_SC_SC_EEENS5_IJNSA_ILi0EEESY_SY_EEEEENS5_IJNS4_10UnderscoreES11_S11_EEEEENS4_18SM100_TMA_2SM_LOADENS4_14ComposedLayoutINS4_7SwizzleILi3ELi4ELi3EEENS4_18smem_ptr_flag_bitsILi8EEENSW_INS5_IJNSA_ILi8EEESF_EEENS5_IJSF_SC_EEEEEEEvNS4_8identityES14_S1E_vS1F_EENS_8epilogue10collective18CollectiveEpilogueINS1H_23Sm100TmaWarpSpecializedILi4ELi2ELi32ELb0ELb0EEEJNS5_IJNSA_ILi64EEESG_SF_EEENS5_IJNSW_IS1M_SC_EENSW_INS5_IJNSA_ILi32EEESB_EEENS5_IJSC_SF_EEEEEEEESI_SJ_SI_SJ_NS1H_6fusion15FusionCallbacksIS1L_NS1U_17LinearCombinationISI_fSI_fLNS_15FloatRoundStyleE2EEES1N_S1T_JEEENS4_5SM1004TMEM4LOAD26SM100_TMEM_LOAD_32dp32b32xENS4_13SM90_TMA_LOADENS15_INS16_ILi1ELi4ELi3EEES19_NSW_INS5_IJS1A_S1P_EEENS5_IJS1P_SC_EEEEEEENS4_39AutoVectorizingCopyWithAssumedAlignmentILi128EEENS4_14SM90_TMA_STOREES29_S2B_S2B_EEEvvEEEEvNT_6ParamsE:
[----:B------:R-:W1:Y:S01]  /*0000*/  LDC R1, c[0x0][0x37c] ;  /* 0x0000df00ff017b82 */ /* 0x000e620000000800 */
[----:B------:R-:W2:Y:S01]  /*0010*/  S2R R109, SR_TID.X ;  /* 0x00000000006d7919 */ /* 0x000ea20000002100 */
[----:B------:R-:W3:Y:S06]  /*0020*/  LDCU.64 UR6, c[0x0][0x890] ;  /* 0x00011200ff0677ac */ /* 0x000eec0008000a00 */
[----:B------:R-:W4:Y:S01]  /*0030*/  S2UR UR37, SR_CgaCtaId ;  /* 0x00000000002579c3 */ /* 0x000f220000008800 */
[----:B------:R-:W-:Y:S02]  /*0040*/  PRMT R96, RZ, 0x7610, R96 ;  /* 0x00007610ff607816 */ /* 0x000fe40000000060 */
[----:B------:R-:W-:Y:S01]  /*0050*/  ELECT P1, URZ, PT ;  /* 0x0000000000ff782f */ /* 0x000fe20003820000 */
[----:B------:R-:W1:Y:S01]  /*0060*/  LDCU.64 UR46, c[0x0][0x358] ;  /* 0x00006b00ff2e77ac */ /* 0x000e620008000a00 */
[----:B---3--:R-:W-:-:S04]  /*0070*/  UISETP.NE.U32.AND UP0, UPT, UR6, URZ, UPT ;  /* 0x000000ff0600728c */ /* 0x008fc8000bf05070 */
[----:B------:R-:W-:Y:S02]  /*0080*/  UISETP.NE.AND.EX UP0, UPT, UR7, URZ, UPT, UP0 ;  /* 0x000000ff0700728c */ /* 0x000fe4000bf05300 */
[----:B----4-:R-:W-:Y:S02]  /*0090*/  ULOP3.LUT UR5, UR37, 0x1, URZ, 0xc0, !UPT ;  /* 0x0000000125057892 */ /* 0x010fe4000f8ec0ff */
[----:B------:R-:W-:Y:S01]  /*00a0*/  ULOP3.LUT UR4, UR37, 0x1, URZ, 0x3c, !UPT ;  /* 0x0000000125047892 */ /* 0x000fe2000f8e3cff */
[----:B--2---:R-:W-:-:S05]  /*00b0*/  SHF.R.U32.HI R102, RZ, 0x5, R109 ;  /* 0x00000005ff667819 */ /* 0x004fca000001166d */
[----:B------:R-:W2:Y:S02]  /*00c0*/  SHFL.IDX PT, R0, R102, RZ, 0x1f ;  /* 0x00001fff66007589 */ /* 0x000ea400000e0000 */
[----:B--2---:R-:W-:Y:S01]  /*00d0*/  R2UR UR10, R0 ;  /* 0x00000000000a72ca */ /* 0x004fe200000e0000 */
[----:B-1----:R-:W-:-:S14]  /*00e0*/  BRA.U UP0, `(.L_x_0) ;  /* 0x00000001002c7547 */ /* 0x002fdc000b800000 */
[----:B------:R-:W1:Y:S02]  /*00f0*/  LDCU.64 UR8, c[0x0][0x888] ;  /* 0x00011100ff0877ac */ /* 0x000e640008000a00 */
[----:B-1----:R-:W-:-:S04]  /*0100*/  UISETP.NE.U32.AND UP0, UPT, UR8, URZ, UPT ;  /* 0x000000ff0800728c */ /* 0x002fc8000bf05070 */
[----:B------:R-:W-:-:S09]  /*0110*/  UISETP.NE.AND.EX UP0, UPT, UR9, URZ, UPT, UP0 ;  /* 0x000000ff0900728c */ /* 0x000fd2000bf05300 */
[----:B------:R-:W-:Y:S05]  /*0120*/  BRA.U !UP0, `(.L_x_1) ;  /* 0x0000000108107547 */ /* 0x000fea000b800000 */
[----:B------:R-:W1:Y:S02]  /*0130*/  LDC.64 R2, c[0x0][0x888] ;  /* 0x00022200ff027b82 */ /* 0x000e640000000a00 */
[----:B-1----:R1:W5:Y:S01]  /*0140*/  LDG.E R49, desc[UR46][R2.64] ;  /* 0x0000002e02317981 */ /* 0x002362000c1e1900 */
[----:B------:R-:W-:Y:S01]  /*0150*/  HFMA2 R96, -RZ, RZ, 0, 5.9604644775390625e-08 ;  /* 0x00000001ff607431 */ /* 0x000fe200000001ff */
[----:B------:R-:W-:Y:S05]  /*0160*/  BRA `(.L_x_0) ;  /* 0x00000000000c7947 */ /* 0x000fea0003800000 */
.L_x_1:
[----:B------:R-:W1:Y:S01]  /*0170*/  LDCU UR8, c[0x0][0x880] ;  /* 0x00011000ff0877ac */ /* 0x000e620008000800 */
[----:B------:R-:W-:Y:S01]  /*0180*/  HFMA2 R96, -RZ, RZ, 0, 5.9604644775390625e-08 ;  /* 0x00000001ff607431 */ /* 0x000fe200000001ff */
[----:B-1----:R-:W-:-:S07]  /*0190*/  MOV R49, UR8 ;  /* 0x0000000800317c02 */ /* 0x002fce0008000f00 */
.L_x_0:
[----:B------:R-:W2:Y:S02]  /*01a0*/  LDCU.64 UR8, c[0x0][0x8b0] ;  /* 0x00011600ff0877ac */ /* 0x000ea40008000a00 */
[----:B--2---:R-:W-:-:S04]  /*01b0*/  UISETP.NE.U32.AND UP0, UPT, UR8, URZ, UPT ;  /* 0x000000ff0800728c */ /* 0x004fc8000bf05070 */
[----:B------:R-:W-:-:S09]  /*01c0*/  UISETP.NE.AND.EX UP0, UPT, UR9, URZ, UPT, UP0 ;  /* 0x000000ff0900728c */ /* 0x000fd2000bf05300 */
[----:B------:R-:W-:Y:S05]  /*01d0*/  BRA.U UP0, `(.L_x_2) ;  /* 0x0000000100247547 */ /* 0x000fea000b800000 */
[----:B------:R-:W2:Y:S02]  /*01e0*/  LDCU.64 UR8, c[0x0][0x8a8] ;  /* 0x00011500ff0877ac */ /* 0x000ea40008000a00 */
[----:B--2---:R-:W-:-:S04]  /*01f0*/  UISETP.NE.U32.AND UP0, UPT, UR8, URZ, UPT ;  /* 0x000000ff0800728c */ /* 0x004fc8000bf05070 */
[----:B------:R-:W-:-:S09]  /*0200*/  UISETP.NE.AND.EX UP0, UPT, UR9, URZ, UPT, UP0 ;  /* 0x000000ff0900728c */ /* 0x000fd2000bf05300 */
[----:B------:R-:W-:Y:S05]  /*0210*/  BRA.U !UP0, `(.L_x_3) ;  /* 0x00000001080c7547 */ /* 0x000fea000b800000 */
[----:B-1----:R-:W1:Y:S02]  /*0220*/  LDC.64 R2, c[0x0][0x8a8] ;  /* 0x00022a00ff027b82 */ /* 0x002e640000000a00 */
[----:B-1----:R2:W5:Y:S01]  /*0230*/  LDG.E R47, desc[UR46][R2.64] ;  /* 0x0000002e022f7981 */ /* 0x002562000c1e1900 */
[----:B------:R-:W-:Y:S05]  /*0240*/  BRA `(.L_x_2) ;  /* 0x0000000000087947 */ /* 0x000fea0003800000 */
.L_x_3:
[----:B------:R-:W2:Y:S02]  /*0250*/  LDCU UR8, c[0x0][0x8a0] ;  /* 0x00011400ff0877ac */ /* 0x000ea40008000800 */
[----:B--2---:R-:W-:Y:S02]  /*0260*/  MOV R47, UR8 ;  /* 0x00000008002f7c02 */ /* 0x004fe40008000f00 */
.L_x_2:
[----:B------:R-:W-:Y:S01]  /*0270*/  IMAD.U32 R0, RZ, RZ, UR10 ;  /* 0x0000000aff007e24 */ /* 0x000fe2000f8e00ff */
[----:B------:R-:W-:Y:S04]  /*0280*/  BSSY.RECONVERGENT B0, `(.L_x_4) ;  /* 0x000000c000007945 */ /* 0x000fe80003800200 */
[C---:B------:R-:W-:Y:S02]  /*0290*/  ISETP.NE.OR P2, PT, R0.reuse, 0x1, !P1 ;  /* 0x000000010000780c */ /* 0x040fe40004f45670 */
[----:B------:R-:W-:-:S11]  /*02a0*/  ISETP.NE.OR P0, PT, R0, 0x3, !P1 ;  /* 0x000000030000780c */ /* 0x000fd60004f05670 */
[----:B------:R-:W-:Y:S05]  /*02b0*/  @P2 BRA `(.L_x_5) ;  /* 0x0000000000202947 */ /* 0x000fea0003800000 */
[----:B------:R-:W3:Y:S02]  /*02c0*/  LDCU.64 UR8, c[0x0][0x348] ;  /* 0x00006900ff0877ac */ /* 0x000ee40008000a00 */
[----:B---3--:R-:W-:Y:S02]  /*02d0*/  UIADD3 UR12, UP1, UPT, UR8, 0x80, URZ ;  /* 0x00000080080c7890 */ /* 0x008fe4000ff3e0ff */
[----:B------:R-:W-:Y:S02]  /*02e0*/  UIADD3 UR8, UP0, UPT, UR8, 0x180, URZ ;  /* 0x0000018008087890 */ /* 0x000fe4000ff1e0ff */
[----:B------:R-:W-:Y:S02]  /*02f0*/  UIADD3.X UR13, UPT, UPT, URZ, UR9, URZ, UP1, !UPT ;  /* 0x00000009ff0d7290 */ /* 0x000fe40008ffe4ff */
[----:B------:R-:W-:-:S07]  /*0300*/  UIADD3.X UR9, UPT, UPT, URZ, UR9, URZ, UP0, !UPT ;  /* 0x00000009ff097290 */ /* 0x000fce00087fe4ff */
[----:B------:R3:W-:Y:S02]  /*0310*/  UTMACCTL.PF [UR12] ;  /* 0x000000000c0079b9 */ /* 0x0007e40008040000 */
[----:B------:R3:W-:Y:S02]  /*0320*/  UTMACCTL.PF [UR8] ;  /* 0x00000000080079b9 */ /* 0x0007e40008040000 */
[----:B---3--:R-:W-:Y:S01]  /*0330*/  NOP ;  /* 0x0000000000007918 */ /* 0x008fe20000000000 */
.L_x_5:
[----:B------:R-:W-:Y:S05]  /*0340*/  BSYNC.RECONVERGENT B0 ;  /* 0x0000000000007941 */ /* 0x000fea0003800200 */
.L_x_4:
[----:B------:R-:W-:Y:S04]  /*0350*/  BSSY.RECONVERGENT B0, `(.L_x_6) ;  /* 0x000000a000007945 */ /* 0x000fe80003800200 */
        /* <DEDUP_REMOVED lines=9> */
.L_x_7:
[----:B------:R-:W-:Y:S05]  /*03f0*/  BSYNC.RECONVERGENT B0 ;  /* 0x0000000000007941 */ /* 0x000fea0003800200 */
.L_x_6:
[----:B------:R-:W3:Y:S01]  /*0400*/  LDCU.64 UR8, c[0x0][0x888] ;  /* 0x00011100ff0877ac */ /* 0x000ee20008000a00 */
[----:B------:R-:W-:Y:S02]  /*0410*/  UISETP.EQ.U32.AND UP1, UPT, UR6, URZ, UPT ;  /* 0x000000ff0600728c */ /* 0x000fe4000bf22070 */
[----:B------:R-:W-:Y:S02]  /*0420*/  UPLOP3.LUT UP5, UPT, UPT, UPT, UPT, 0x80, 0x8 ;  /* 0x000000000008789c */ /* 0x000fe40003faf070 */
[----:B---3--:R-:W-:-:S04]  /*0430*/  UISETP.NE.U32.AND UP0, UPT, UR8, URZ, UPT ;  /* 0x000000ff0800728c */ /* 0x008fc8000bf05070 */
[----:B------:R-:W-:-:S04]  /*0440*/  UISETP.NE.AND.EX UP0, UPT, UR9, URZ, UPT, UP0 ;  /* 0x000000ff0900728c */ /* 0x000fc8000bf05300 */
[----:B------:R-:W-:-:S04]  /*0450*/  UISETP.EQ.OR.EX UP2, UPT, UR7, URZ, !UP0, UP1 ;  /* 0x000000ff0700728c */ /* 0x000fc8000c742710 */
[----:B------:R-:W-:-:S05]  /*0460*/  UP2UR UR50, UPR, URZ, 0x4 ;  /* 0x00000004ff327883 */ /* 0x000fca0008000000 */
[----:B------:R-:W-:Y:S07]  /*0470*/  BRA.U !UP2, `(.L_x_8) ;  /* 0x000000010a207547 */ /* 0x000fee000b800000 */
[----:B------:R-:W-:Y:S01]  /*0480*/  UISETP.NE.U32.AND UP2, UPT, UR6, URZ, UPT ;  /* 0x000000ff0600728c */ /* 0x000fe2000bf45070 */
[----:B-----5:R-:W-:Y:S01]  /*0490*/  FSETP.NEU.AND P0, PT, R49, RZ, PT ;  /* 0x000000ff3100720b */ /* 0x020fe20003f0d000 */
[----:B------:R-:W-:Y:S02]  /*04a0*/  USEL UR6, URZ, 0xffffffff, UP0 ;  /* 0xffffffffff067887 */ /* 0x000fe40008000000 */
[----:B------:R-:W-:-:S10]  /*04b0*/  UISETP.NE.AND.EX UP2, UPT, UR7, URZ, UPT, UP2 ;  /* 0x000000ff0700728c */ /* 0x000fd4000bf45320 */
[----:B------:R-:W-:Y:S01]  /*04c0*/  VOTEU.ANY UP1, P0 ;  /* 0x0000000000ff7886 */ /* 0x000fe20000020100 */
[----:B------:R-:W-:-:S04]  /*04d0*/  @!UP2 USEL UR6, URZ, 0xffffffff, UP1 ;  /* 0xffffffffff06a887 */ /* 0x000fc80008800000 */
[----:B------:R-:W-:-:S04]  /*04e0*/  ULOP3.LUT UR6, UR6, 0x1, URZ, 0xc0, !UPT ;  /* 0x0000000106067892 */ /* 0x000fc8000f8ec0ff */
[----:B------:R-:W-:-:S11]  /*04f0*/  UISETP.NE.U32.AND UP5, UPT, UR6, 0x1, UPT ;  /* 0x000000010600788c */ /* 0x000fd6000bfa5070 */
.L_x_8:
[----:B------:R-:W3:Y:S01]  /*0500*/  SHFL.IDX PT, R0, R102, RZ, 0x1f ;  /* 0x00001fff66007589 */ /* 0x000ee200000e0000 */
[----:B------:R-:W-:-:S04]  /*0510*/  UISETP.NE.AND UP1, UPT, UR10, 0x2, UPT ;  /* 0x000000020a00788c */ /* 0x000fc8000bf25270 */
[----:B------:R-:W-:Y:S02]  /*0520*/  UISETP.EQ.AND UP2, UPT, UR5, URZ, !UP1 ;  /* 0x000000ff0500728c */ /* 0x000fe4000cf42270 */
[----:B------:R-:W-:-:S04]  /*0530*/  USEL UR6, URZ, 0x1, UP1 ;  /* 0x00000001ff067887 */ /* 0x000fc80008800000 */
[----:B------:R-:W-:Y:S02]  /*0540*/  PLOP3.LUT P5, PT, P1, PT, UP2, 0x80, 0x8 ;  /* 0x000000000008781c */ /* 0x000fe40000faf028 */
[----:B---3--:R-:W-:-:S13]  /*0550*/  ISETP.NE.AND P0, PT, R0, RZ, PT ;  /* 0x000000ff0000720c */ /* 0x008fda0003f05270 */
[----:B------:R-:W-:Y:S05]  /*0560*/  @P0 BRA `(.L_x_9) ;  /* 0x0000000000440947 */ /* 0x000fea0003800000 */
[----:B------:R-:W-:Y:S01]  /*0570*/  UMOV UR8, 0x400 ;  /* 0x0000040000087882 */ /* 0x000fe20000000000 */
[----:B------:R-:W-:Y:S01]  /*0580*/  UMOV UR7, 0x1 ;  /* 0x0000000100077882 */ /* 0x000fe20000000000 */
[----:B------:R-:W-:Y:S02]  /*0590*/  ULEA UR8, UR37, UR8, 0x18 ;  /* 0x0000000825087291 */ /* 0x000fe4000f8ec0ff */
[----:B------:R-:W-:-:S04]  /*05a0*/  UIADD3 UR12, UPT, UPT, -UR7, 0x100000, URZ ;  /* 0x00100000070c7890 */ /* 0x000fc8000fffe1ff */
[----:B------:R-:W-:Y:S02]  /*05b0*/  USHF.L.U32 UR13, UR12, 0xb, URZ ;  /* 0x0000000b0c0d7899 */ /* 0x000fe400080006ff */
[----:B------:R-:W-:Y:S01]  /*05c0*/  USHF.L.U32 UR12, UR12, 0x1, URZ ;  /* 0x000000010c0c7899 */ /* 0x000fe200080006ff */
[----:B------:R-:W-:Y:S01]  /*05d0*/  ELECT P0, URZ, PT ;  /* 0x0000000000ff782f */ /* 0x000fe20003800000 */
[----:B------:R-:W3:Y:S10]  /*05e0*/  FENCE.VIEW.ASYNC.S ;  /* 0x00000000000073c6 */ /* 0x000ef40000000000 */
[----:B---3--:R3:W4:Y:S01]  /*05f0*/  SYNCS.EXCH.64 URZ, [UR8], UR12 ;  /* 0x0000000c08ff75b2 */ /* 0x0087220008000100 */
[----:B------:R3:W1:Y:S01]  /*0600*/  SYNCS.EXCH.64 URZ, [UR8+0x20], UR12 ;  /* 0x0000200c08ff75b2 */ /* 0x0006620008000100 */
[----:B------:R3:W1:Y:S01]  /*0610*/  SYNCS.EXCH.64 URZ, [UR8+0x8], UR12 ;  /* 0x0000080c08ff75b2 */ /* 0x0006620008000100 */
[----:B------:R3:W1:Y:S01]  /*0620*/  SYNCS.EXCH.64 URZ, [UR8+0x28], UR12 ;  /* 0x0000280c08ff75b2 */ /* 0x0006620008000100 */
[----:B------:R3:W1:Y:S01]  /*0630*/  SYNCS.EXCH.64 URZ, [UR8+0x10], UR12 ;  /* 0x0000100c08ff75b2 */ /* 0x0006620008000100 */
[----:B------:R3:W1:Y:S01]  /*0640*/  SYNCS.EXCH.64 URZ, [UR8+0x30], UR12 ;  /* 0x0000300c08ff75b2 */ /* 0x0006620008000100 */
[----:B------:R3:W1:Y:S01]  /*0650*/  SYNCS.EXCH.64 URZ, [UR8+0x18], UR12 ;  /* 0x0000180c08ff75b2 */ /* 0x0006620008000100 */
[----:B------:R3:W1:Y:S01]  /*0660*/  SYNCS.EXCH.64 URZ, [UR8+0x38], UR12 ;  /* 0x0000380c08ff75b2 */ /* 0x0006620008000100 */
[----:B------:R-:W-:Y:S01]  /*0670*/  NOP ;  /* 0x0000000000007918 */ /* 0x000fe20000000000 */
.L_x_9:
[----:B------:R-:W2:Y:S01]  /*0680*/  SHFL.IDX PT, R0, R102, RZ, 0x1f ;  /* 0x00001fff66007589 */ /* 0x000ea200000e0000 */
[----:B------:R-:W-:Y:S01]  /*0690*/  NOP ;  /* 0x0000000000007918 */ /* 0x000fe20000000000 */
[----:B--2---:R-:W-:-:S13]  /*06a0*/  ISETP.NE.AND P0, PT, R0, 0x1, PT ;  /* 0x000000010000780c */ /* 0x004fda0003f05270 */
[----:B------:R-:W-:Y:S05]  /*06b0*/  @P0 BRA `(.L_x_10) ;  /* 0x0000000000540947 */ /* 0x000fea0003800000 */
[----:B------:R-:W-:Y:S01]  /*06c0*/  UMOV UR9, 0x400 ;  /* 0x0000040000097882 */ /* 0x000fe20000000000 */
[----:B---3--:R-:W-:Y:S01]  /*06d0*/  UMOV UR8, 0x20 ;  /* 0x0000002000087882 */ /* 0x008fe20000000000 */
[----:B------:R-:W-:Y:S01]  /*06e0*/  UMOV UR7, 0x80 ;  /* 0x0000008000077882 */ /* 0x000fe20000000000 */
[----:B------:R-:W-:Y:S02]  /*06f0*/  ULEA UR9, UR37, UR9, 0x18 ;  /* 0x0000000925097291 */ /* 0x000fe4000f8ec0ff */
[----:B------:R-:W-:-:S04]  /*0700*/  UIADD3 UR12, UPT, UPT, -UR8, 0x100000, URZ ;  /* 0x00100000080c7890 */ /* 0x000fc8000fffe1ff */
[----:B------:R-:W-:Y:S02]  /*0710*/  USHF.L.U32 UR13, UR12, 0xb, URZ ;  /* 0x0000000b0c0d7899 */ /* 0x000fe400080006ff */
[----:B------:R-:W-:Y:S02]  /*0720*/  USHF.L.U32 UR12, UR12, 0x1, URZ ;  /* 0x000000010c0c7899 */ /* 0x000fe400080006ff */
[----:B------:R-:W-:-:S04]  /*0730*/  UIADD3 UR14, UPT, UPT, -UR7, 0x100000, URZ ;  /* 0x00100000070e7890 */ /* 0x000fc8000fffe1ff */
[----:B------:R-:W-:Y:S02]  /*0740*/  USHF.L.U32 UR15, UR14, 0xb, URZ ;  /* 0x0000000b0e0f7899 */ /* 0x000fe400080006ff */
[----:B------:R-:W-:Y:S01]  /*0750*/  USHF.L.U32 UR14, UR14, 0x1, URZ ;  /* 0x000000010e0e7899 */ /* 0x000fe200080006ff */
[----:B------:R-:W-:Y:S01]  /*0760*/  ELECT P0, URZ, PT ;  /* 0x0000000000ff782f */ /* 0x000fe20003800000 */
[----:B------:R-:W2:Y:S02]  /*0770*/  FENCE.VIEW.ASYNC.S ;  /* 0x00000000000073c6 */ /* 0x000ea40000000000 */
[----:B--2---:R2:W3:Y:S08]  /*0780*/  SYNCS.EXCH.64 URZ, [UR9+0x40], UR12 ;  /* 0x0000400c09ff75b2 */ /* 0x0044f00008000100 */
        /* <DEDUP_REMOVED lines=8> */
.L_x_10:
[----:B------:R-:W4:Y:S01]  /*0810*/  SHFL.IDX PT, R0, R102, RZ, 0x1f ;  /* 0x00001fff66007589 */ /* 0x000f2200000e0000 */
[----:B------:R-:W-:Y:S01]  /*0820*/  NOP ;  /* 0x0000000000007918 */ /* 0x000fe20000000000 */
[----:B----4-:R-:W-:-:S13]  /*0830*/  ISETP.NE.AND P0, PT, R0, 0x3, PT ;  /* 0x000000030000780c */ /* 0x010fda0003f05270 */
[----:B------:R-:W-:Y:S05]  /*0840*/  @P0 BRA `(.L_x_11) ;  /* 0x00000000002c0947 */ /* 0x000fea0003800000 */
[----:B---3--:R-:W-:Y:S01]  /*0850*/  UMOV UR8, 0x400 ;  /* 0x0000040000087882 */ /* 0x008fe20000000000 */
[----:B------:R-:W-:Y:S01]  /*0860*/  UMOV UR7, 0x20 ;  /* 0x0000002000077882 */ /* 0x000fe20000000000 */
[----:B------:R-:W-:Y:S02]  /*0870*/  ULEA UR8, UR37, UR8, 0x18 ;  /* 0x0000000825087291 */ /* 0x000fe4000f8ec0ff */
[----:B--2---:R-:W-:-:S04]  /*0880*/  UIADD3 UR12, UPT, UPT, -UR7, 0x100000, URZ ;  /* 0x00100000070c7890 */ /* 0x004fc8000fffe1ff */
[----:B------:R-:W-:Y:S02]  /*0890*/  USHF.L.U32 UR13, UR12, 0xb, URZ ;  /* 0x0000000b0c0d7899 */ /* 0x000fe400080006ff */
[----:B------:R-:W-:Y:S01]  /*08a0*/  USHF.L.U32 UR12, UR12, 0x1, URZ ;  /* 0x000000010c0c7899 */ /* 0x000fe200080006ff */
[----:B------:R-:W-:Y:S01]  /*08b0*/  ELECT P0, URZ, PT ;  /* 0x0000000000ff782f */ /* 0x000fe20003800000 */
[----:B------:R-:W2:Y:S10]  /*08c0*/  FENCE.VIEW.ASYNC.S ;  /* 0x00000000000073c6 */ /* 0x000eb40000000000 */
[----:B--2---:R4:W2:Y:S01]  /*08d0*/  SYNCS.EXCH.64 URZ, [UR8+0x80], UR12 ;  /* 0x0000800c08ff75b2 */ /* 0x0048a20008000100 */
[----:B------:R4:W3:Y:S02]  /*08e0*/  SYNCS.EXCH.64 URZ, [UR8+0x88], UR12 ;  /* 0x0000880c08ff75b2 */ /* 0x0008e40008000100 */
[----:B----4-:R-:W-:Y:S01]  /*08f0*/  NOP ;  /* 0x0000000000007918 */ /* 0x010fe20000000000 */
.L_x_11:
[----:B------:R-:W4:Y:S01]  /*0900*/  SHFL.IDX PT, R0, R102, RZ, 0x1f ;  /* 0x00001fff66007589 */ /* 0x000f2200000e0000 */
[----:B------:R-:W-:Y:S01]  /*0910*/  NOP ;  /* 0x0000000000007918 */ /* 0x000fe20000000000 */
[----:B----4-:R-:W-:-:S13]  /*0920*/  ISETP.NE.AND P0, PT, R0, 0x4, PT ;  /* 0x000000040000780c */ /* 0x010fda0003f05270 */
[----:B------:R-:W-:Y:S05]  /*0930*/  @P0 BRA `(.L_x_12) ;  /* 0x0000000000480947 */ /* 0x000fea0003800000 */
[----:B--2---:R-:W-:Y:S01]  /*0940*/  UMOV UR9, 0x1e0 ;  /* 0x000001e000097882 */ /* 0x004fe20000000000 */
[----:B---3--:R-:W-:Y:S01]  /*0950*/  UMOV UR8, 0x400 ;  /* 0x0000040000087882 */ /* 0x008fe20000000000 */
[----:B------:R-:W-:Y:S01]  /*0960*/  USEL UR9, UR9, 0x1a0, UP5 ;  /* 0x000001a009097887 */ /* 0x000fe2000a800000 */
        /* <DEDUP_REMOVED lines=10> */
[----:B--2---:R4:W2:Y:S08]  /*0a10*/  SYNCS.EXCH.64 URZ, [UR8+0x90], UR12 ;  /* 0x0000900c08ff75b2 */ /* 0x0048b00008000100 */
[----:B------:R4:W3:Y:S01]  /*0a20*/  SYNCS.EXCH.64 URZ, [UR8+0xa0], UR14 ;  /* 0x0000a00e08ff75b2 */ /* 0x0008e20008000100 */
[----:B------:R4:W1:Y:S01]  /*0a30*/  SYNCS.EXCH.64 URZ, [UR8+0x98], UR12 ;  /* 0x0000980c08ff75b2 */ /* 0x0008620008000100 */
[----:B------:R4:W1:Y:S02]  /*0a40*/  SYNCS.EXCH.64 URZ, [UR8+0xa8], UR14 ;  /* 0x0000a80e08ff75b2 */ /* 0x0008640008000100 */
[----:B----4-:R-:W-:Y:S01]  /*0a50*/  NOP ;  /* 0x0000000000007918 */ /* 0x010fe20000000000 */
.L_x_12:
[----:B------:R-:W4:Y:S01]  /*0a60*/  SHFL.IDX PT, R0, R102, RZ, 0x1f ;  /* 0x00001fff66007589 */ /* 0x000f2200000e0000 */
[----:B------:R-:W-:Y:S01]  /*0a70*/  NOP ;  /* 0x0000000000007918 */ /* 0x000fe20000000000 */
[----:B----4-:R-:W-:-:S13]  /*0a80*/  ISETP.NE.AND P0, PT, R0, 0x5, PT ;  /* 0x000000050000780c */ /* 0x010fda0003f05270 */
[----:B------:R-:W-:Y:S05]  /*0a90*/  @P0 BRA `(.L_x_13) ;  /* 0x0000000000540947 */ /* 0x000fea0003800000 */
[----:B--2---:R-:W-:Y:S01]  /*0aa0*/  UMOV UR9, 0x400 ;  /* 0x0000040000097882 */ /* 0x004fe20000000000 */
        /* <DEDUP_REMOVED lines=14> */
[----:B------:R4:W1:Y:S01]  /*0b90*/  SYNCS.EXCH.64 URZ, [UR9+0xd8], UR14 ;  /* 0x0000d80e09ff75b2 */ /* 0x0008620008000100 */
[----:B------:R4:W1:Y:S01]  /*0ba0*/  SYNCS.EXCH.64 URZ, [UR9+0xc0], UR12 ;  /* 0x0000c00c09ff75b2 */ /* 0x0008620008000100 */
[----:B------:R4:W1:Y:S01]  /*0bb0*/  SYNCS.EXCH.64 URZ, [UR9+0xe0], UR14 ;  /* 0x0000e00e09ff75b2 */ /* 0x0008620008000100 */
[----:B------:R4:W1:Y:S01]  /*0bc0*/  SYNCS.EXCH.64 URZ, [UR9+0xc8], UR12 ;  /* 0x0000c80c09ff75b2 */ /* 0x0008620008000100 */
[----:B------:R4:W1:Y:S02]  /*0bd0*/  SYNCS.EXCH.64 URZ, [UR9+0xe8], UR14 ;  /* 0x0000e80e09ff75b2 */ /* 0x0008640008000100 */
[----:B----4-:R-:W-:Y:S01]  /*0be0*/  NOP ;  /* 0x0000000000007918 */ /* 0x010fe20000000000 */
.L_x_13:
[----:B------:R-:W4:Y:S01]  /*0bf0*/  SHFL.IDX PT, R0, R102, RZ, 0x1f ;  /* 0x00001fff66007589 */ /* 0x000f2200000e0000 */
[----:B------:R-:W-:Y:S01]  /*0c00*/  ISETP.NE.OR P1, PT, RZ, UR10, !P1 ;  /* 0x0000000aff007c0c */ /* 0x000fe2000cf25670 */
        /* <DEDUP_REMOVED lines=12> */
[----:B------:R4:W3:Y:S01]  /*0cd0*/  SYNCS.EXCH.64 URZ, [UR8+0x100], UR12 ;  /* 0x0001000c08ff75b2 */ /* 0x0008e20008000100 */
[----:B------:R4:W1:Y:S01]  /*0ce0*/  SYNCS.EXCH.64 URZ, [UR8+0xf8], UR12 ;  /* 0x0000f80c08ff75b2 */ /* 0x0008620008000100 */
[----:B------:R4:W1:Y:S02]  /*0cf0*/  SYNCS.EXCH.64 URZ, [UR8+0x108], UR12 ;  /* 0x0001080c08ff75b2 */ /* 0x0008640008000100 */
[----:B----4-:R-:W-:Y:S01]  /*0d00*/  NOP ;  /* 0x0000000000007918 */ /* 0x010fe20000000000 */
.L_x_14:
[----:B------:R-:W-:Y:S01]  /*0d10*/  VOTEU.ALL UP1, P1 ;  /* 0x0000000000ff7886 */ /* 0x000fe20000820000 */
[----:B---3--:R-:W3:Y:S01]  /*0d20*/  LDCU UR8, c[0x0][0x36c] ;  /* 0x00006d80ff0877ac */ /* 0x008ee20008000800 */
[----:B------:R-:W-:Y:S01]  /*0d30*/  NOP ;  /* 0x0000000000007918 */ /* 0x000fe20000000000 */
[----:B------:R-:W-:Y:S01]  /*0d40*/  LOP3.LUT R10, R109, 0x1f, RZ, 0xc0, !PT ;  /* 0x0000001f6d0a7812 */ /* 0x000fe200078ec0ff */
[----:B--2---:R-:W-:Y:S01]  /*0d50*/  UMOV UR12, 0x20 ;  /* 0x00000020000c7882 */ /* 0x004fe20000000000 */
[----:B------:R-:W-:Y:S01]  /*0d60*/  @!UP1 UMOV UR7, 0x400 ;  /* 0x0000040000079882 */ /* 0x000fe20000000000 */
[----:B------:R-:W-:-:S04]  /*0d70*/  @!UP1 UIADD3 UR12, UPT, UPT, -UR12, 0x100000, URZ ;  /* 0x001000000c0c9890 */ /* 0x000fc8000fffe1ff */
[----:B------:R-:W-:Y:S02]  /*0d80*/  @!UP1 USHF.L.U32 UR13, UR12, 0xb, URZ ;  /* 0x0000000b0c0d9899 */ /* 0x000fe400080006ff */
[----:B------:R-:W-:Y:S02]  /*0d90*/  @!UP1 USHF.L.U32 UR12, UR12, 0x1, URZ ;  /* 0x000000010c0c9899 */ /* 0x000fe400080006ff */
[----:B------:R-:W-:Y:S01]  /*0da0*/  @!UP1 ULEA UR7, UR37, UR7, 0x18 ;  /* 0x0000000725079291 */ /* 0x000fe2000f8ec0ff */
[----:B------:R-:W-:Y:S01]  /*0db0*/  VOTEU.ALL UP1, P1 ;  /* 0x0000000000ff7886 */ /* 0x000fe20000820000 */
[----:B------:R-:W-:Y:S01]  /*0dc0*/  UISETP.NE.AND UP4, UPT, UR10, URZ, UPT ;  /* 0x000000ff0a00728c */ /* 0x000fe2000bf85270 */
[----:B------:R-:W2:Y:S09]  /*0dd0*/  FENCE.VIEW.ASYNC.S ;  /* 0x00000000000073c6 */ /* 0x000eb20000000000 */
[----:B--2---:R2:W4:Y:S01]  /*0de0*/  @!UP1 SYNCS.EXCH.64 URZ, [UR7+0x110], UR12 ;  /* 0x0001100c07ff95b2 */ /* 0x0045220008000100 */
[----:B---3--:R-:W-:-:S09]  /*0df0*/  UISETP.EQ.U32.AND UP1, UPT, UR8, 0x1, UPT ;  /* 0x000000010800788c */ /* 0x008fd2000bf22070 */
[----:B------:R-:W-:Y:S05]  /*0e00*/  BRA.U !UP1, `(.L_x_15) ;  /* 0x0000000109087547 */ /* 0x000fea000b800000 */
[----:B-1--4-:R-:W-:Y:S01]  /*0e10*/  UCGABAR_ARV ;  /* 0x00000000000079c7 */ /* 0x012fe20008000000 */
[----:B------:R-:W-:Y:S05]  /*0e20*/  BRA `(.L_x_16) ;  /* 0x0000000000047947 */ /* 0x000fea0003800000 */
.L_x_15:
[----:B-1--4-:R-:W-:Y:S01]  /*0e30*/  NOP ;  /* 0x0000000000007918 */ /* 0x012fe20000000000 */
.L_x_16:
[----:B------:R-:W1:Y:S01]  /*0e40*/  S2R R15, SR_CTAID.Y ;  /* 0x00000000000f7919 */ /* 0x000e620000002600 */
[----:B------:R-:W-:-:S05]  /*0e50*/  CS2R.32 R95, SR_CgaSize ;  /* 0x00000000005f7805 */ /* 0x000fca0000008a00 */
[----:B------:R-:W-:-:S05]  /*0e60*/  IMAD R95, R95, -0xa0, RZ ;  /* 0xffffff605f5f7824 */ /* 0x000fca00078e02ff */
[----:B--2---:R-:W-:-:S14]  /*0e70*/  R2UR UR7, R95 ;  /* 0x000000005f0772ca */ /* 0x004fdc00000e0000 */
[----:B------:R-:W2:Y:S01]  /*0e80*/  LDCU UR7, c[0x0][UR7+0x2b4] ;  /* 0x00005680070777ac */ /* 0x000ea20008000800 */
[----:B------:R-:W-:-:S05]  /*0e90*/  CS2R.32 R0, SR_CgaSize ;  /* 0x0000000000007805 */ /* 0x000fca0000008a00 */
[----:B------:R-:W-:-:S06]  /*0ea0*/  IMAD R0, R0, -0xa0, RZ ;  /* 0xffffff6000007824 */ /* 0x000fcc00078e02ff */
[----:B------:R-:W3:Y:S01]  /*0eb0*/  LDC R0, c[0x0][R0+0x2a4] ;  /* 0x0000a90000007b82 */ /* 0x000ee20000000800 */
[----:B------:R-:W-:Y:S01]  /*0ec0*/  PRMT R8, RZ, 0x7610, R8 ;  /* 0x00007610ff087816 */ /* 0x000fe20000000008 */
[----:B------:R-:W4:Y:S01]  /*0ed0*/  S2R R9, SR_CTAID.X ;  /* 0x0000000000097919 */ /* 0x000f220000002500 */
[----:B------:R-:W-:-:S05]  /*0ee0*/  CS2R.32 R95, SR_CgaSize ;  /* 0x00000000005f7805 */ /* 0x000fca0000008a00 */
[----:B------:R-:W-:-:S05]  /*0ef0*/  IMAD R95, R95, -0xa0, RZ ;  /* 0xffffff605f5f7824 */ /* 0x000fca00078e02ff */
[----:B------:R-:W-:-:S14]  /*0f00*/  R2UR UR8, R95 ;  /* 0x000000005f0872ca */ /* 0x000fdc00000e0000 */
[----:B------:R-:W3:Y:S01]  /*0f10*/  LDCU UR8, c[0x0][UR8+0x2b0] ;  /* 0x00005600080877ac */ /* 0x000ee20008000800 */
[----:B------:R-:W-:Y:S01]  /*0f20*/  UISETP.NE.AND UP2, UPT, UR10, 0x2, UPT ;  /* 0x000000020a00788c */ /* 0x000fe2000bf45270 */
[----:B------:R-:W2:Y:S01]  /*0f30*/  LDC R11, c[0x0][0xb24] ;  /* 0x0002c900ff0b7b82 */ /* 0x000ea20000000800 */
[----:B------:R-:W-:-:S05]  /*0f40*/  CS2R.32 R2, SR_CgaSize ;  /* 0x0000000000027805 */ /* 0x000fca0000008a00 */
[----:B------:R-:W-:-:S06]  /*0f50*/  IMAD R2, R2, -0xa0, RZ ;  /* 0xffffff6002027824 */ /* 0x000fcc00078e02ff */
[----:B------:R-:W3:Y:S08]  /*0f60*/  LDC R2, c[0x0][R2+0x2a0] ;  /* 0x0000a80002027b82 */ /* 0x000ef00000000800 */
[----:B------:R-:W3:Y:S01]  /*0f70*/  LDC R40, c[0x0][0xb24] ;  /* 0x0002c900ff287b82 */ /* 0x000ee20000000800 */
[----:B-1----:R-:W-:-:S07]  /*0f80*/  I2FP.F32.U32 R94, R15 ;  /* 0x0000000f005e7245 */ /* 0x002fce0000201000 */
[----:B------:R-:W1:Y:S01]  /*0f90*/  S2UR UR36, SR_CTAID.Z ;  /* 0x00000000002479c3 */ /* 0x000e620000002700 */
[----:B--2---:R-:W-:Y:S01]  /*0fa0*/  ISETP.GE.AND P0, PT, R11, 0x1, PT ;  /* 0x000000010b00780c */ /* 0x004fe20003f06270 */
[----:B----4-:R-:W-:Y:S01]  /*0fb0*/  IMAD.MOV.U32 R14, RZ, RZ, R9 ;  /* 0x000000ffff0e7224 */ /* 0x010fe200078e0009 */
[----:B------:R-:W-:Y:S01]  /*0fc0*/  I2FP.F32.U32 R95, R9 ;  /* 0x00000009005f7245 */ /* 0x000fe20000201000 */
[----:B------:R-:W-:Y:S01]  /*0fd0*/  FMUL R94, R94, UR7 ;  /* 0x000000075e5e7c20 */ /* 0x000fe20008400000 */
[----:B------:R-:W2:Y:S03]  /*0fe0*/  LDCU UR7, c[0x0][0xb30] ;  /* 0x00016600ff0777ac */ /* 0x000ea60008000800 */
[----:B---3--:R-:W-:Y:S02]  /*0ff0*/  FMUL R95, R95, UR8 ;  /* 0x000000085f5f7c20 */ /* 0x008fe40008400000 */
[----:B------:R-:W3:Y:S08]  /*1000*/  F2I.U32.TRUNC.NTZ R94, R94 ;  /* 0x0000005e005e7305 */ /* 0x000ef0000020f000 */
[----:B------:R-:W4:Y:S01]  /*1010*/  F2I.U32.TRUNC.NTZ R95, R95 ;  /* 0x0000005f005f7305 */ /* 0x000f22000020f000 */
[----:B--2---:R-:W-:Y:S01]  /*1020*/  UISETP.NE.AND UP3, UPT, UR7, 0x1, UPT ;  /* 0x000000010700788c */ /* 0x004fe2000bf65270 */
[----:B---3--:R-:W-:-:S05]  /*1030*/  IADD3 R94, PT, PT, -R94, RZ, RZ ;  /* 0x000000ff5e5e7210 */ /* 0x008fca0007ffe1ff */
[----:B------:R-:W-:Y:S01]  /*1040*/  IMAD R94, R0, R94, R15 ;  /* 0x0000005e005e7224 */ /* 0x000fe200078e020f */
[----:B------:R-:W-:Y:S01]  /*1050*/  PRMT R0, RZ, 0x7610, R0 ;  /* 0x00007610ff007816 */ /* 0x000fe20000000000 */
[----:B----4-:R-:W-:-:S04]  /*1060*/  IMAD.MOV R95, RZ, RZ, -R95 ;  /* 0x000000ffff5f7224 */ /* 0x010fc800078e0a5f */
[----:B------:R-:W-:Y:S01]  /*1070*/  IMAD R95, R2, R95, R9 ;  /* 0x0000005f025f7224 */ /* 0x000fe200078e0209 */
[----:B-1----:R-:W-:Y:S06]  /*1080*/  BRA.U UP4, `(.L_x_17) ;  /* 0x0000000104247547 */ /* 0x002fec000b800000 */
[----:B------:R-:W-:Y:S01]  /*1090*/  ISETP.NE.AND P1, PT, R94, RZ, PT ;  /* 0x000000ff5e00720c */ /* 0x000fe20003f25270 */
[----:B------:R-:W-:Y:S01]  /*10a0*/  IMAD.MOV.U32 R0, RZ, RZ, 0x3 ;  /* 0x00000003ff007424 */ /* 0x000fe200078e00ff */
[C---:B------:R-:W-:Y:S02]  /*10b0*/  LOP3.LUT R2, R95.reuse, 0xfffffffe, RZ, 0xc0, !PT ;  /* 0xfffffffe5f027812 */ /* 0x040fe400078ec0ff */
[----:B------:R-:W-:Y:S02]  /*10c0*/  ISETP.LT.U32.OR P1, PT, R95, 0x2, !P1 ;  /* 0x000000025f00780c */ /* 0x000fe40004f21470 */
[----:B------:R-:W-:Y:S02]  /*10d0*/  SHF.L.U32 R0, R0, R2, RZ ;  /* 0x0000000200007219 */ /* 0x000fe400000006ff */
[----:B------:R-:W-:Y:S02]  /*10e0*/  SEL R4, RZ, 0x1, !P1 ;  /* 0x00000001ff047807 */ /* 0x000fe40004800000 */
[----:B------:R-:W-:-:S05]  /*10f0*/  SEL R3, RZ, 0x2, !P1 ;  /* 0x00000002ff037807 */ /* 0x000fca0004800000 */
[----:B------:R-:W-:-:S05]  /*1100*/  IMAD.IADD R3, R4, 0x1, R3 ;  /* 0x0000000104037824 */ /* 0x000fca00078e0203 */
[----:B------:R-:W-:Y:S02]  /*1110*/  PRMT R8, R3, 0x7610, R8 ;  /* 0x0000761003087816 */ /* 0x000fe40000000008 */
.L_x_17:
[----:B------:R-:W-:Y:S05]  /*1120*/  @!P0 BRA `(.L_x_18) ;  /* 0x0000000000b88947 */ /* 0x000fea0003800000 */
[----:B------:R-:W1:Y:S01]  /*1130*/  LDC.64 R4, c[0x0][0xb18] ;  /* 0x0002c600ff047b82 */ /* 0x000e620000000a00 */
[----:B------:R-:W-:-:S07]  /*1140*/  ISETP.NE.AND P0, PT, R11, 0x1, PT ;  /* 0x000000010b00780c */ /* 0x000fce0003f05270 */
[----:B------:R-:W2:Y:S08]  /*1150*/  LDC R14, c[0x0][0xb0c] ;  /* 0x0002c300ff0e7b82 */ /* 0x000eb00000000800 */
[----:B------:R-:W3:Y:S08]  /*1160*/  LDC R16, c[0x0][0x370] ;  /* 0x0000dc00ff107b82 */ /* 0x000ef00000000800 */
[----:B------:R-:W4:Y:S01]  /*1170*/  LDC R13, c[0x0][0x374] ;  /* 0x0000dd00ff0d7b82 */ /* 0x000f220000000800 */
[----:B-1----:R-:W-:-:S07]  /*1180*/  ISETP.NE.AND P1, PT, R4, 0x1, PT ;  /* 0x000000010400780c */ /* 0x002fce0003f25270 */
[----:B------:R-:W3:Y:S01]  /*1190*/  LDC.64 R6, c[0x0][0xb10] ;  /* 0x0002c400ff067b82 */ /* 0x000ee20000000a00 */
[----:B--2---:R-:W-:-:S07]  /*11a0*/  ISETP.NE.AND P2, PT, R14, 0x1, PT ;  /* 0x000000010e00780c */ /* 0x004fce0003f45270 */
[----:B------:R-:W1:Y:S08]  /*11b0*/  LDC R12, c[0x0][0xb20] ;  /* 0x0002c800ff0c7b82 */ /* 0x000e700000000800 */
[----:B------:R-:W2:Y:S01]  /*11c0*/  LDC.64 R2, c[0x0][0xb28] ;  /* 0x0002ca00ff027b82 */ /* 0x000ea20000000a00 */
[----:B----4-:R-:W-:-:S04]  /*11d0*/  IMAD.HI.U32 R17, R13, R5, RZ ;  /* 0x000000050d117227 */ /* 0x010fc800078e00ff */
[----:B------:R-:W-:-:S04]  /*11e0*/  IMAD.HI.U32 R5, R15, R5, RZ ;  /* 0x000000050f057227 */ /* 0x000fc800078e00ff */
[----:B---3--:R-:W-:-:S05]  /*11f0*/  IMAD.HI.U32 R18, R16, R6, RZ ;  /* 0x0000000610127227 */ /* 0x008fca00078e00ff */
[-C--:B------:R-:W-:Y:S01]  /*1200*/  @P2 SHF.R.U32.HI R16, RZ, R7.reuse, R18 ;  /* 0x00000007ff102219 */ /* 0x080fe20000011612 */
[----:B------:R-:W-:Y:S01]  /*1210*/  IMAD.HI.U32 R18, R9, R6, RZ ;  /* 0x0000000609127227 */ /* 0x000fe200078e00ff */
[-C--:B-1----:R-:W-:Y:S02]  /*1220*/  @P1 SHF.R.U32.HI R13, RZ, R12.reuse, R17 ;  /* 0x0000000cff0d1219 */ /* 0x082fe40000011611 */
[----:B------:R-:W-:Y:S02]  /*1230*/  SHF.R.U32.HI R5, RZ, R12, R5 ;  /* 0x0000000cff057219 */ /* 0x000fe40000011605 */
[----:B------:R-:W-:Y:S02]  /*1240*/  SHF.R.U32.HI R18, RZ, R7, R18 ;  /* 0x00000007ff127219 */ /* 0x000fe40000011612 */
[----:B------:R-:W-:Y:S01]  /*1250*/  SEL R5, R15, R5, !P1 ;  /* 0x000000050f057207 */ /* 0x000fe20004800000 */
[----:B--2---:R-:W-:Y:S01]  /*1260*/  IMAD.HI.U32 R17, R13, R2, RZ ;  /* 0x000000020d117227 */ /* 0x004fe200078e00ff */
[----:B------:R-:W-:-:S03]  /*1270*/  SEL R18, R9, R18, !P2 ;  /* 0x0000001209127207 */ /* 0x000fc60005000000 */
[----:B------:R-:W-:Y:S01]  /*1280*/  IMAD.HI.U32 R6, R16, R2, RZ ;  /* 0x0000000210067227 */ /* 0x000fe200078e00ff */
[----:B------:R-:W-:-:S04]  /*1290*/  @P0 SHF.R.U32.HI R13, RZ, R3, R17 ;  /* 0x00000003ff0d0219 */ /* 0x000fc80000011611 */
[----:B------:R-:W-:Y:S01]  /*12a0*/  @P0 SHF.R.U32.HI R16, RZ, R3, R6 ;  /* 0x00000003ff100219 */ /* 0x000fe20000011606 */
[----:B------:R-:W-:-:S04]  /*12b0*/  IMAD R13, R13, R11, RZ ;  /* 0x0000000b0d0d7224 */ /* 0x000fc800078e02ff */
[----:B------:R-:W-:Y:S01]  /*12c0*/  IMAD R6, R16, R11, RZ ;  /* 0x0000000b10067224 */ /* 0x000fe200078e02ff */
[----:B------:R-:W-:-:S04]  /*12d0*/  ISETP.GE.AND P1, PT, R5, R13, PT ;  /* 0x0000000d0500720c */ /* 0x000fc80003f26270 */
[----:B------:R-:W-:Y:S01]  /*12e0*/  ISETP.GE.OR P1, PT, R18, R6, P1 ;  /* 0x000000061200720c */ /* 0x000fe20000f26670 */
[----:B------:R-:W-:-:S05]  /*12f0*/  IMAD.HI.U32 R6, R5, R2, RZ ;  /* 0x0000000205067227 */ /* 0x000fca00078e00ff */
[----:B------:R-:W-:-:S04]  /*1300*/  SHF.R.U32.HI R6, RZ, R3, R6 ;  /* 0x00000003ff067219 */ /* 0x000fc80000011606 */
[----:B------:R-:W-:-:S03]  /*1310*/  SEL R6, R5, R6, !P0 ;  /* 0x0000000605067207 */ /* 0x000fc60004000000 */
[----:B------:R-:W-:Y:S01]  /*1320*/  @!P1 IMAD.HI.U32 R7, R18, R2, RZ ;  /* 0x0000000212079227 */ /* 0x000fe200078e00ff */
[----:B------:R-:W-:-:S04]  /*1330*/  IADD3 R2, PT, PT, -R6, RZ, RZ ;  /* 0x000000ff06027210 */ /* 0x000fc80007ffe1ff */
[----:B------:R-:W-:Y:S01]  /*1340*/  @!P1 SHF.R.U32.HI R3, RZ, R3, R7 ;  /* 0x00000003ff039219 */ /* 0x000fe20000011607 */
[----:B------:R-:W-:Y:S01]  /*1350*/  IMAD R2, R11, R2, R5 ;  /* 0x000000020b027224 */ /* 0x000fe200078e0205 */
[----:B------:R-:W-:Y:S02]  /*1360*/  IADD3 R7, PT, PT, -R5, RZ, RZ ;  /* 0x000000ff05077210 */ /* 0x000fe40007ffe1ff */
[----:B------:R-:W-:-:S03]  /*1370*/  @!P1 SEL R3, R18, R3, !P0 ;  /* 0x0000000312039207 */ /* 0x000fc60004000000 */
[----:B------:R-:W-:Y:S02]  /*1380*/  IMAD R7, R4, R7, R15 ;  /* 0x0000000704077224 */ /* 0x000fe400078e020f */
[--C-:B------:R-:W-:Y:S02]  /*1390*/  @!P1 IMAD.IADD R6, R6, 0x1, -R3.reuse ;  /* 0x0000000106069824 */ /* 0x100fe400078e0a03 */
[----:B------:R-:W-:Y:S01]  /*13a0*/  @!P1 IMAD R3, R2, R16, R3 ;  /* 0x0000001002039224 */ /* 0x000fe200078e0203 */
[----:B------:R-:W-:Y:S01]  /*13b0*/  IADD3 R2, PT, PT, -R18, RZ, RZ ;  /* 0x000000ff12027210 */ /* 0x000fe20007ffe1ff */
[----:B------:R-:W-:Y:S02]  /*13c0*/  @!P1 IMAD R5, R6, R11, R18 ;  /* 0x0000000b06059224 */ /* 0x000fe400078e0212 */
[----:B------:R-:W-:Y:S02]  /*13d0*/  @!P1 IMAD.MOV.U32 R18, RZ, RZ, R3 ;  /* 0x000000ffff129224 */ /* 0x000fe400078e0003 */
[----:B------:R-:W-:-:S02]  /*13e0*/  IMAD R2, R14, R2, R9 ;  /* 0x000000020e027224 */ /* 0x000fc400078e0209 */
[----:B------:R-:W-:Y:S02]  /*13f0*/  IMAD R15, R5, R4, R7 ;  /* 0x00000004050f7224 */ /* 0x000fe400078e0207 */
[----:B------:R-:W-:Y:S02]  /*1400*/  IMAD R14, R18, R14, R2 ;  /* 0x0000000e120e7224 */ /* 0x000fe400078e0202 */
.L_x_18:
[----:B------:R-:W-:Y:S05]  /*1410*/  BRA.U UP3, `(.L_x_19) ;  /* 0x0000000103407547 */ /* 0x000fea000b800000 */
[----:B------:R-:W1:Y:S08]  /*1420*/  LDC.64 R4, c[0x0][0xb10] ;  /* 0x0002c400ff047b82 */ /* 0x000e700000000a00 */
[----:B------:R-:W2:Y:S08]  /*1430*/  LDC.64 R2, c[0x0][0xb18] ;  /* 0x0002c600ff027b82 */ /* 0x000eb00000000a00 */
[----:B------:R-:W3:Y:S08]  /*1440*/  LDC R6, c[0x0][0xb20] ;  /* 0x0002c800ff067b82 */ /* 0x000ef00000000800 */
[----:B------:R-:W4:Y:S01]  /*1450*/  LDC R7, c[0x0][0xb0c] ;  /* 0x0002c300ff077b82 */ /* 0x000f220000000800 */
[----:B-1----:R-:W-:-:S05]  /*1460*/  IMAD.HI.U32 R4, R14, R4, RZ ;  /* 0x000000040e047227 */ /* 0x002fca00078e00ff */
[----:B------:R-:W-:Y:S01]  /*1470*/  SHF.R.U32.HI R4, RZ, R5, R4 ;  /* 0x00000005ff047219 */ /* 0x000fe20000011604 */
[----:B--2---:R-:W-:Y:S01]  /*1480*/  IMAD.HI.U32 R3, R15, R3, RZ ;  /* 0x000000030f037227 */ /* 0x004fe200078e00ff */
[----:B------:R-:W-:-:S04]  /*1490*/  ISETP.NE.AND P0, PT, R2, 0x1, PT ;  /* 0x000000010200780c */ /* 0x000fc80003f05270 */
[----:B---3--:R-:W-:-:S04]  /*14a0*/  SHF.R.U32.HI R3, RZ, R6, R3 ;  /* 0x00000006ff037219 */ /* 0x008fc80000011603 */
[----:B------:R-:W-:Y:S02]  /*14b0*/  SEL R3, R15, R3, !P0 ;  /* 0x000000030f037207 */ /* 0x000fe40004000000 */
[----:B----4-:R-:W-:-:S04]  /*14c0*/  ISETP.NE.AND P1, PT, R7, 0x1, PT ;  /* 0x000000010700780c */ /* 0x010fc80003f25270 */
[----:B------:R-:W-:-:S05]  /*14d0*/  SEL R5, R14, R4, !P1 ;  /* 0x000000040e057207 */ /* 0x000fca0004800000 */
[----:B------:R-:W-:Y:S02]  /*14e0*/  IMAD.IADD R4, R3, 0x1, -R5 ;  /* 0x0000000103047824 */ /* 0x000fe400078e0a05 */
[----:B------:R-:W-:Y:S02]  /*14f0*/  IMAD.IADD R3, R5, 0x1, -R3 ;  /* 0x0000000105037824 */ /* 0x000fe400078e0a03 */
[----:B------:R-:W-:Y:S02]  /*1500*/  IMAD R14, R4, R7, R14 ;  /* 0x00000007040e7224 */ /* 0x000fe400078e020e */
[----:B------:R-:W-:Y:S02]  /*1510*/  IMAD R15, R3, R2, R15 ;  /* 0x00000002030f7224 */ /* 0x000fe400078e020f */
.L_x_19:
[----:B------:R-:W-:Y:S05]  /*1520*/  BRA.U !UP1, `(.L_x_20) ;  /* 0x00000001090c7547 */ /* 0x000fea000b800000 */
[----:B------:R-:W-:Y:S01]  /*1530*/  UCGABAR_WAIT ;  /* 0x0000000000007dc7 */ /* 0x000fe20008000000 */
[----:B------:R-:W-:Y:S01]  /*1540*/  CCTL.IVALL ;  /* 0x00000000ff00798f */ /* 0x000fe20002000000 */
[----:B------:R-:W-:Y:S05]  /*1550*/  BRA `(.L_x_21) ;  /* 0x0000000000047947 */ /* 0x000fea0003800000 */
.L_x_20:
[----:B------:R-:W-:Y:S06]  /*1560*/  BAR.SYNC.DEFER_BLOCKING 0x0 ;  /* 0x0000000000007b1d */ /* 0x000fec0000010000 */
.L_x_21:
[----:B------:R-:W-:Y:S05]  /*1570*/  BRA.U UP2, `(.L_x_22) ;  /* 0x0000001102b47547 */ /* 0x000fea000b800000 */
[----:B------:R-:W1:Y:S01]  /*1580*/  LDCU UR4, c[0x0][0x38c] ;  /* 0x00007180ff0477ac */ /* 0x000e620008000800 */
[----:B------:R-:W2:Y:S01]  /*1590*/  LDC R8, c[0x0][0x370] ;  /* 0x0000dc00ff087b82 */ /* 0x000ea20000000800 */
[C---:B------:R-:W-:Y:S01]  /*15a0*/  IMAD.SHL.U32 R19, R9.reuse, 0x80, RZ ;  /* 0x0000008009137824 */ /* 0x040fe200078e00ff */
[----:B------:R-:W-:Y:S01]  /*15b0*/  PLOP3.LUT P1, PT, PT, PT, UP5, 0x80, 0x8 ;  /* 0x000000000008781c */ /* 0x000fe20003f2f058 */
[----:B------:R-:W-:Y:S01]  /*15c0*/  UISETP.NE.AND UP1, UPT, UR10, URZ, UPT ;  /* 0x000000ff0a00728c */ /* 0x000fe2000bf25270 */
[----:B------:R-:W-:Y:S01]  /*15d0*/  ISETP.NE.AND P4, PT, R10, RZ, P5 ;  /* 0x000000ff0a00720c */ /* 0x000fe20002f85270 */
[----:B------:R-:W-:Y:S01]  /*15e0*/  IMAD.SHL.U32 R18, R9, 0x40, RZ ;  /* 0x0000004009127824 */ /* 0x000fe200078e00ff */
[----:B------:R-:W-:Y:S01]  /*15f0*/  PLOP3.LUT P1, PT, P1, PT, PT, 0x8, 0x80 ;  /* 0x000000000080781c */ /* 0x000fe20000f2e170 */
[----:B------:R-:W-:Y:S01]  /*1600*/  IMAD.MOV.U32 R17, RZ, RZ, 0x1 ;  /* 0x00000001ff117424 */ /* 0x000fe200078e00ff */
[----:B------:R-:W3:Y:S01]  /*1610*/  LDC R0, c[0x0][0x374] ;  /* 0x0000dd00ff007b82 */ /* 0x000ee20000000800 */
[----:B------:R-:W-:Y:S01]  /*1620*/  IMAD.MOV.U32 R16, RZ, RZ, RZ ;  /* 0x000000ffff107224 */ /* 0x000fe200078e00ff */
[----:B------:R-:W-:Y:S01]  /*1630*/  CS2R R12, SRZ ;  /* 0x00000000000c7805 */ /* 0x000fe2000001ff00 */
[----:B------:R-:W-:Y:S01]  /*1640*/  IMAD.MOV.U32 R11, RZ, RZ, 0x1 ;  /* 0x00000001ff0b7424 */ /* 0x000fe200078e00ff */
[----:B------:R-:W-:Y:S01]  /*1650*/  LOP3.LUT R19, R19, 0x80, RZ, 0xc0, !PT ;  /* 0x0000008013137812 */ /* 0x000fe200078ec0ff */
[----:B------:R-:W4:Y:S01]  /*1660*/  LDCU.64 UR14, c[0x0][0x348] ;  /* 0x00006900ff0e77ac */ /* 0x000f220008000a00 */
[----:B-1----:R-:W-:-:S02]  /*1670*/  UIADD3 UR5, UPT, UPT, UR4, 0x7f, URZ ;  /* 0x0000007f04057890 */ /* 0x002fc4000fffe0ff */
[----:B------:R-:W-:Y:S02]  /*1680*/  USEL UR22, UR6, 0x2, UP1 ;  /* 0x0000000206167887 */ /* 0x000fe40008800000 */
[----:B------:R-:W-:Y:S01]  /*1690*/  USHF.R.S32.HI UR7, URZ, 0x1f, UR5 ;  /* 0x0000001fff077899 */ /* 0x000fe20008011405 */
[----:B------:R-:W-:-:S03]  /*16a0*/  UMOV UR23, URZ ;  /* 0x000000ff00177c82 */ /* 0x000fc60008000000 */
[----:B------:R-:W-:Y:S02]  /*16b0*/  ULEA.HI UR7, UR7, UR5, URZ, 0x7 ;  /* 0x0000000507077291 */ /* 0x000fe4000f8f38ff */
[----:B------:R-:W-:Y:S02]  /*16c0*/  UIADD3 UR5, UPT, UPT, UR4, -0x1, URZ ;  /* 0xffffffff04057890 */ /* 0x000fe4000fffe0ff */
[----:B------:R-:W-:Y:S02]  /*16d0*/  USHF.R.S32.HI UR7, URZ, 0x7, UR7 ;  /* 0x00000007ff077899 */ /* 0x000fe40008011407 */
[----:B------:R-:W-:Y:S02]  /*16e0*/  UISETP.GE.U32.AND UP2, UPT, UR5, -0xff, UPT ;  /* 0xffffff010500788c */ /* 0x000fe4000bf46070 */
[----:B------:R-:W-:Y:S02]  /*16f0*/  UISETP.LT.U32.AND UP0, UPT, UR7, 0x4, UPT ;  /* 0x000000040700788c */ /* 0x000fe4000bf01070 */
[----:B------:R-:W-:-:S02]  /*1700*/  UIADD3 UR4, UPT, UPT, UR4, 0xfe, URZ ;  /* 0x000000fe04047890 */ /* 0x000fc4000fffe0ff */
[----:B------:R-:W-:-:S04]  /*1710*/  USEL UR5, UR7, 0x4, UP0 ;  /* 0x0000000407057887 */ /* 0x000fc80008000000 */
[----:B------:R-:W-:Y:S02]  /*1720*/  UIADD3 UR21, UPT, UPT, UR5, -0x1, URZ ;  /* 0xffffffff05157890 */ /* 0x000fe4000fffe0ff */
[----:B------:R-:W-:Y:S02]  /*1730*/  @UP2 UIADD3 UR21, UPT, UPT, UR5, URZ, URZ ;  /* 0x000000ff05152290 */ /* 0x000fe4000fffe0ff */
[----:B------:R-:W-:Y:S02]  /*1740*/  UIADD3 UR24, UPT, UPT, UR7, -UR5, URZ ;  /* 0x8000000507187290 */ /* 0x000fe4000fffe0ff */
[----:B------:R-:W-:Y:S02]  /*1750*/  UIADD3 UR13, UPT, UPT, UR21, 0x1, URZ ;  /* 0x00000001150d7890 */ /* 0x000fe4000fffe0ff */
[----:B--2-4-:R-:W-:-:S12]  /*1760*/  UIADD3 UR21, UPT, UPT, -UR21, URZ, URZ ;  /* 0x000000ff15157290 */ /* 0x014fd8000fffe1ff */
.L_x_42:
[----:B------:R-:W-:Y:S01]  /*1770*/  UISETP.NE.AND UP0, UPT, UR37, URZ, UPT ;  /* 0x000000ff2500728c */ /* 0x000fe2000bf05270 */
[----:B------:R-:W1:Y:S08]  /*1780*/  S2UR UR37, SR_CgaCtaId ;  /* 0x00000000002579c3 */ /* 0x000e700000008800 */
[----:B------:R-:W-:Y:S05]  /*1790*/  BRA.U UP0, `(.L_x_23) ;  /* 0x0000000100347547 */ /* 0x000fea000b800000 */
[----:B------:R-:W2:Y:S01]  /*17a0*/  S2R R2, SR_CgaCtaId ;  /* 0x0000000000027919 */ /* 0x000ea20000008800 */
[----:B------:R-:W-:-:S04]  /*17b0*/  MOV R3, 0x400 ;  /* 0x0000040000037802 */ /* 0x000fc80000000f00 */
[----:B--2---:R-:W-:Y:S02]  /*17c0*/  LEA R2, R2, R3, 0x18 ;  /* 0x0000000302027211 */ /* 0x004fe400078ec0ff */
[----:B------:R-:W-:-:S03]  /*17d0*/  SHF.L.U32 R3, R11, 0x1f, RZ ;  /* 0x0000001f0b037819 */ /* 0x000fc600000006ff */
[----:B------:R-:W-:-:S04]  /*17e0*/  IMAD R2, R12, 0x8, R2 ;  /* 0x000000080c027824 */ /* 0x000fc800078e0202 */
[----:B------:R-:W2:Y:S02]  /*17f0*/  SYNCS.PHASECHK.TRANS64.TRYWAIT P0, [R2+URZ+0x100], R3 ;  /* 0x00010003020075a7 */ /* 0x000ea400080011ff */
[----:B--2---:R-:W-:Y:S05]  /*1800*/  @!P0 BRA `(.L_x_24) ;  /* 0x0000008000748947 */ /* 0x004fea0003800000 */
.L_x_143:
[----:B------:R-:W-:Y:S01]  /*1810*/  VIADD R12, R12, 0x1 ;  /* 0x000000010c0c7836 */ /* 0x000fe20000000000 */
[----:B------:R2:W-:Y:S04]  /*1820*/  SYNCS.ARRIVE.TRANS64.A1T0 RZ, [R2+URZ+0xf0], RZ ;  /* 0x0000f0ff02ff79a7 */ /* 0x0005e800081000ff */
[----:B------:R-:W-:-:S04]  /*1830*/  ISETP.NE.AND P0, PT, R12, 0x2, PT ;  /* 0x000000020c00780c */ /* 0x000fc80003f05270 */
[----:B------:R-:W-:Y:S02]  /*1840*/  SEL R12, R12, RZ, P0 ;  /* 0x000000ff0c0c7207 */ /* 0x000fe40000000000 */
[----:B--2---:R-:W-:-:S04]  /*1850*/  SEL R2, RZ, 0x1, P0 ;  /* 0x00000001ff027807 */ /* 0x004fc80000000000 */
[----:B------:R-:W-:-:S07]  /*1860*/  LOP3.LUT R11, R11, R2, RZ, 0x3c, !PT ;  /* 0x000000020b0b7212 */ /* 0x000fce00078e3cff */
.L_x_23:
[----:B------:R-:W-:Y:S01]  /*1870*/  UMOV UR6, 0x400 ;  /* 0x0000040000067882 */ /* 0x000fe20000000000 */
[----:B------:R-:W-:Y:S01]  /*1880*/  SHF.L.U32 R2, R17, 0x1f, RZ ;  /* 0x0000001f11027819 */ /* 0x000fe200000006ff */
[----:B-1----:R-:W-:Y:S01]  /*1890*/  ULEA UR6, UR37, UR6, 0x18 ;  /* 0x0000000625067291 */ /* 0x002fe2000f8ec0ff */
[----:B------:R-:W-:Y:S01]  /*18a0*/  R2UR UR35, R18 ;  /* 0x00000000122372ca */ /* 0x000fe200000e0000 */
[----:B------:R-:W-:Y:S01]  /*18b0*/  UISETP.GE.U32.AND UP0, UPT, UR4, 0xff, UPT ;  /* 0x000000ff0400788c */ /* 0x000fe2000bf06070 */
[----:B------:R-:W-:Y:S01]  /*18c0*/  R2UR UR11, R19 ;  /* 0x00000000130b72ca */ /* 0x000fe200000e0000 */
[----:B------:R-:W-:Y:S01]  /*18d0*/  ULEA UR8, UR23, UR6, 0x3 ;  /* 0x0000000617087291 */ /* 0x000fe2000f8e18ff */
[----:B------:R-:W-:-:S08]  /*18e0*/  UMOV UR25, URZ ;  /* 0x000000ff00197c82 */ /* 0x000fd00008000000 */
[----:B------:R1:W2:Y:S01]  /*18f0*/  SYNCS.PHASECHK.TRANS64.TRYWAIT P0, [UR8+0x20], R2 ;  /* 0x00002002ff0075a7 */ /* 0x0002a20008001108 */
[----:B------:R-:W-:-:S13]  /*1900*/  R2UR UR8, R15 ;  /* 0x000000000f0872ca */ /* 0x000fda00000e0000 */
[----:B------:R-:W-:Y:S01]  /*1910*/  ULEA UR11, UR8, UR11, 0x8 ;  /* 0x0000000b080b7291 */ /* 0x000fe2000f8e40ff */
[----:B-1----:R-:W-:-:S05]  /*1920*/  LEA.HI R2, R14, R14, RZ, 0x1 ;  /* 0x0000000e0e027211 */ /* 0x002fca00078f08ff */
[----:B------:R-:W-:-:S05]  /*1930*/  IMAD.SHL.U32 R2, R2, 0x40, RZ ;  /* 0x0000004002027824 */ /* 0x000fca00078e00ff */
[----:B------:R-:W-:-:S04]  /*1940*/  LOP3.LUT R2, R2, 0xffffff80, RZ, 0xc0, !PT ;  /* 0xffffff8002027812 */ /* 0x000fc800078ec0ff */
[----:B------:R-:W-:-:S13]  /*1950*/  R2UR UR9, R2 ;  /* 0x00000000020972ca */ /* 0x000fda00000e0000 */
[----:B------:R-:W-:Y:S01]  /*1960*/  ULOP3.LUT UR35, UR9, 0x40, UR35, 0xf8, !UPT ;  /* 0x0000004009237892 */ /* 0x000fe2000f8ef823 */
[----:B------:R-:W-:Y:S11]  /*1970*/  BRA.U !UP0, `(.L_x_25) ;  /* 0x0000000108c07547 */ /* 0x000ff6000b800000 */
[----:B------:R-:W-:Y:S01]  /*1980*/  UMOV UR16, UR21 ;  /* 0x0000001500107c82 */ /* 0x000fe20008000000 */
[----:B------:R-:W-:Y:S01]  /*1990*/  UMOV UR17, UR23 ;  /* 0x0000001700117c82 */ /* 0x000fe20008000000 */
[----:B------:R-:W-:-:S05]  /*19a0*/  UMOV UR34, URZ ;  /* 0x000000ff00227c82 */ /* 0x000fca0008000000 */
.L_x_31:
[----:B------:R-:W-:Y:S01]  /*19b0*/  ULEA UR33, UR17, UR6, 0x3 ;  /* 0x0000000611217291 */ /* 0x000fe2000f8e18ff */
[----:B------:R-:W-:Y:S01]  /*19c0*/  @P5 MOV R3, 0xc000 ;  /* 0x0000c00000035802 */ /* 0x000fe20000000f00 */
[----:B-12-4-:R-:W-:Y:S10]  /*19d0*/  @P0 BRA `(.L_x_26) ;  /* 0x00000000000c0947 */ /* 0x016ff40003800000 */
[----:B------:R-:W-:-:S04]  /*19e0*/  SHF.L.U32 R4, R17, 0x1f, RZ ;  /* 0x0000001f11047819 */ /* 0x000fc800000006ff */
[----:B------:R-:W1:Y:S02]  /*19f0*/  SYNCS.PHASECHK.TRANS64.TRYWAIT P0, [UR33+0x20], R4 ;  /* 0x00002004ff0075a7 */ /* 0x000e640008001121 */
[----:B-1----:R-:W-:Y:S05]  /*1a00*/  @!P0 BRA `(.L_x_27) ;  /* 0x0000008000088947 */ /* 0x002fea0003800000 */
.L_x_26:
[----:B------:R2:W-:Y:S01]  /*1a10*/  @P5 SYNCS.ARRIVE.TRANS64 RZ, [UR33], R3 ;  /* 0x00000003ffff59a7 */ /* 0x0005e20008000021 */
[----:B------:R-:W-:Y:S02]  /*1a20*/  ULOP3.LUT UR8, UR22, 0x2, URZ, 0xfc, !UPT ;  /* 0x0000000216087892 */ /* 0x000fe4000f8efcff */
[----:B------:R-:W-:Y:S02]  /*1a30*/  UIADD3 UR16, UPT, UPT, UR16, 0x1, URZ ;  /* 0x0000000110107890 */ /* 0x000fe4000fffe0ff */
[----:B------:R-:W-:Y:S02]  /*1a40*/  UISETP.NE.AND UP0, UPT, UR8, 0x2, UPT ;  /* 0x000000020800788c */ /* 0x000fe4000bf05270 */
[----:B------:R-:W-:-:S07]  /*1a50*/  UISETP.NE.AND UP2, UPT, UR16, 0x1, UPT ;  /* 0x000000011000788c */ /* 0x000fce000bf45270 */
[----:B------:R-:W-:Y:S05]  /*1a60*/  BRA.U UP0, `(.L_x_28) ;  /* 0x0000000100047547 */ /* 0x000fea000b800000 */
[----:B------:R-:W-:Y:S05]  /*1a70*/  BPT.TRAP 0x1 ;  /* 0x000000040000795c */ /* 0x000fea0000300000 */
.L_x_28:
[----:B------:R-:W-:Y:S04]  /*1a80*/  BSSY.RECONVERGENT B0, `(.L_x_29) ;  /* 0x0000003000007945 */ /* 0x000fe80003800200 */
[----:B------:R-:W-:Y:S05]  /*1a90*/  @!P4 BRA `(.L_x_30) ;  /* 0x000000000004c947 */ /* 0x000fea0003800000 */
[----:B------:R-:W-:Y:S05]  /*1aa0*/  BPT.TRAP 0x1 ;  /* 0x000000040000795c */ /* 0x000fea0000300000 */
.L_x_30:
[----:B------:R-:W-:Y:S05]  /*1ab0*/  BSYNC.RECONVERGENT B0 ;  /* 0x0000000000007941 */ /* 0x000fea0003800200 */
.L_x_29:
[----:B------:R-:W-:Y:S02]  /*1ac0*/  UIADD3 UR23, UPT, UPT, UR17, 0x1, URZ ;  /* 0x0000000111177890 */ /* 0x000fe4000fffe0ff */
[----:B------:R-:W-:Y:S02]  /*1ad0*/  ULEA UR32, UR17, UR6, 0xd ;  /* 0x0000000611207291 */ /* 0x000fe4000f8e68ff */
[----:B------:R-:W-:Y:S02]  /*1ae0*/  UISETP.NE.AND UP0, UPT, UR23, 0x4, UPT ;  /* 0x000000041700788c */ /* 0x000fe4000bf05270 */
[----:B------:R-:W-:Y:S02]  /*1af0*/  UIADD3 UR28, UP1, UPT, UR14, 0x80, URZ ;  /* 0x000000800e1c7890 */ /* 0x000fe4000ff3e0ff */
[----:B------:R-:W-:Y:S02]  /*1b00*/  USEL UR9, URZ, 0x1, UP0 ;  /* 0x00000001ff097887 */ /* 0x000fe40008000000 */
[----:B------:R-:W-:-:S02]  /*1b10*/  USEL UR23, UR23, URZ, UP0 ;  /* 0x000000ff17177287 */ /* 0x000fc40008000000 */
[----:B------:R-:W-:Y:S02]  /*1b20*/  UIADD3 UR26, UP0, UPT, UR14, 0x180, URZ ;  /* 0x000001800e1a7890 */ /* 0x000fe4000ff1e0ff */
[----:B------:R-:W-:Y:S01]  /*1b30*/  ULEA UR8, UR23, UR6, 0x3 ;  /* 0x0000000617087291 */ /* 0x000fe2000f8e18ff */
[----:B------:R-:W-:Y:S01]  /*1b40*/  LOP3.LUT R17, R17, UR9, RZ, 0x3c, !PT ;  /* 0x0000000911117c12 */ /* 0x000fe2000f8e3cff */
[----:B------:R-:W-:Y:S02]  /*1b50*/  ULOP3.LUT UR33, UR33, 0xfefffff8, URZ, 0xc0, !UPT ;  /* 0xfefffff821217892 */ /* 0x000fe4000f8ec0ff */
[----:B------:R-:W-:Y:S01]  /*1b60*/  UIADD3.X UR29, UPT, UPT, URZ, UR15, URZ, UP1, !UPT ;  /* 0x0000000fff1d7290 */ /* 0x000fe20008ffe4ff */
[----:B-1----:R-:W-:Y:S01]  /*1b70*/  SHF.L.U32 R2, R17, 0x1f, RZ ;  /* 0x0000001f11027819 */ /* 0x002fe200000006ff */
[----:B------:R-:W-:Y:S02]  /*1b80*/  UIADD3 UR32, UPT, UPT, UR32, 0x6300, URZ ;  /* 0x0000630020207890 */ /* 0x000fe4000fffe0ff */
[----:B------:R-:W-:Y:S01]  /*1b90*/  UIADD3.X UR27, UPT, UPT, URZ, UR15, URZ, UP0, !UPT ;  /* 0x0000000fff1b7290 */ /* 0x000fe200087fe4ff */
[----:B------:R1:W4:Y:S01]  /*1ba0*/  SYNCS.PHASECHK.TRANS64.TRYWAIT P0, [UR8+0x20], R2 ;  /* 0x00002002ff0075a7 */ /* 0x0003220008001108 */
[----:B------:R-:W-:Y:S01]  /*1bb0*/  ULEA UR8, UR17, UR6, 0xe ;  /* 0x0000000611087291 */ /* 0x000fe2000f8e70ff */
[----:B------:R-:W-:Y:S01]  /*1bc0*/  UMOV UR18, 0x0 ;  /* 0x0000000000127882 */ /* 0x000fe20000000000 */
[----:B------:R-:W-:-:S02]  /*1bd0*/  UMOV UR19, 0x10000000 ;  /* 0x1000000000137882 */ /* 0x000fc40000000000 */
[----:B------:R-:W-:Y:S01]  /*1be0*/  UIADD3 UR8, UPT, UPT, UR8, 0xe300, URZ ;  /* 0x0000e30008087890 */ /* 0x000fe2000fffe0ff */
[----:B------:R2:W-:Y:S01]  /*1bf0*/  UTMALDG.3D.2CTA [UR32], [UR28], desc[UR18] ;  /* 0x000012201c0075b4 */ /* 0x0005e20008211000 */
[----:B------:R-:W-:Y:S01]  /*1c00*/  UMOV UR10, UR34 ;  /* 0x00000022000a7c82 */ /* 0x000fe20008000000 */
[----:B------:R-:W-:Y:S01]  /*1c10*/  UMOV UR12, UR36 ;  /* 0x00000024000c7c82 */ /* 0x000fe20008000000 */
[----:B------:R-:W-:Y:S01]  /*1c20*/  UMOV UR9, UR33 ;  /* 0x0000002100097c82 */ /* 0x000fe20008000000 */
[----:B------:R-:W-:Y:S01]  /*1c30*/  UMOV UR25, UR13 ;  /* 0x0000000d00197c82 */ /* 0x000fe20008000000 */
[----:B------:R-:W-:-:S03]  /*1c40*/  UMOV UR17, UR23 ;  /* 0x0000001700117c82 */ /* 0x000fc60008000000 */
[----:B------:R1:W-:Y:S01]  /*1c50*/  UTMALDG.3D.2CTA [UR8], [UR26], desc[UR18] ;  /* 0x000012081a0075b4 */ /* 0x0003e20008211000 */
[----:B--2---:R-:W-:Y:S01]  /*1c60*/  UIADD3 UR34, UPT, UPT, UR34, 0x80, URZ ;  /* 0x0000008022227890 */ /* 0x004fe2000fffe0ff */
[----:B------:R-:W-:Y:S11]  /*1c70*/  BRA.U UP2, `(.L_x_31) ;  /* 0xfffffffd024c7547 */ /* 0x000ff6000b83ffff */
.L_x_25:
[----:B-1----:R-:W-:Y:S01]  /*1c80*/  ULEA UR8, UR23, UR6, 0x3 ;  /* 0x0000000617087291 */ /* 0x002fe2000f8e18ff */
[----:B------:R-:W-:Y:S01]  /*1c90*/  SHF.L.U32 R2, R17, 0x1f, RZ ;  /* 0x0000001f11027819 */ /* 0x000fe200000006ff */
[----:B------:R-:W-:Y:S01]  /*1ca0*/  @!P1 SYNCS.ARRIVE.TRANS64.A1T0 RZ, [UR6+0x88], RZ ;  /* 0x000088ffffff99a7 */ /* 0x000fe20008100006 */
[----:B------:R-:W-:-:S06]  /*1cb0*/  UISETP.GT.AND UP0, UPT, UR7, UR5, UPT ;  /* 0x000000050700728c */ /* 0x000fcc000bf04270 */
[----:B--2-4-:R1:W2:Y:S03]  /*1cc0*/  SYNCS.PHASECHK.TRANS64.TRYWAIT P0, [UR8+0x20], R2 ;  /* 0x00002002ff0075a7 */ /* 0x0142a60008001108 */
[----:B------:R-:W-:Y:S05]  /*1cd0*/  BRA.U !UP0, `(.L_x_32) ;  /* 0x0000000108c07547 */ /* 0x000fea000b800000 */
[----:B------:R-:W-:Y:S01]  /*1ce0*/  UIADD3 UR26, UPT, UPT, UR24, UR25, URZ ;  /* 0x00000019181a7290 */ /* 0x000fe2000fffe0ff */
[----:B------:R-:W-:-:S11]  /*1cf0*/  UMOV UR27, UR23 ;  /* 0x00000017001b7c82 */ /* 0x000fd60008000000 */
.L_x_38:
[----:B------:R-:W-:Y:S01]  /*1d00*/  ULEA UR17, UR27, UR6, 0x3 ;  /* 0x000000061b117291 */ /* 0x000fe2000f8e18ff */
[----:B--2---:R-:W-:Y:S01]  /*1d10*/  @P5 MOV R3, 0xc000 ;  /* 0x0000c00000035802 */ /* 0x004fe20000000f00 */
[----:B-12---:R-:W-:Y:S10]  /*1d20*/  @P0 BRA `(.L_x_33) ;  /* 0x00000000000c0947 */ /* 0x006ff40003800000 */
[----:B------:R-:W-:-:S04]  /*1d30*/  SHF.L.U32 R4, R17, 0x1f, RZ ;  /* 0x0000001f11047819 */ /* 0x000fc800000006ff */
[----:B------:R-:W2:Y:S02]  /*1d40*/  SYNCS.PHASECHK.TRANS64.TRYWAIT P0, [UR17+0x20], R4 ;  /* 0x00002004ff0075a7 */ /* 0x000ea40008001111 */
[----:B--2---:R-:W-:Y:S05]  /*1d50*/  @!P0 BRA `(.L_x_34) ;  /* 0x0000007c004c8947 */ /* 0x004fea0003800000 */
.L_x_33:
[----:B------:R2:W-:Y:S01]  /*1d60*/  @P5 SYNCS.ARRIVE.TRANS64 RZ, [UR17], R3 ;  /* 0x00000003ffff59a7 */ /* 0x0005e20008000011 */
[----:B------:R-:W-:-:S04]  /*1d70*/  ULOP3.LUT UR8, UR22, 0x2, URZ, 0xfc, !UPT ;  /* 0x0000000216087892 */ /* 0x000fc8000f8efcff */
[----:B------:R-:W-:-:S09]  /*1d80*/  UISETP.NE.AND UP0, UPT, UR8, 0x2, UPT ;  /* 0x000000020800788c */ /* 0x000fd2000bf05270 */
[----:B------:R-:W-:Y:S05]  /*1d90*/  BRA.U UP0, `(.L_x_35) ;  /* 0x0000000100047547 */ /* 0x000fea000b800000 */
[----:B------:R-:W-:Y:S05]  /*1da0*/  BPT.TRAP 0x1 ;  /* 0x000000040000795c */ /* 0x000fea0000300000 */
.L_x_35:
[----:B------:R-:W-:Y:S04]  /*1db0*/  BSSY.RECONVERGENT B0, `(.L_x_36) ;  /* 0x0000003000007945 */ /* 0x000fe80003800200 */
[----:B------:R-:W-:Y:S05]  /*1dc0*/  @!P4 BRA `(.L_x_37) ;  /* 0x000000000004c947 */ /* 0x000fea0003800000 */
[----:B------:R-:W-:Y:S05]  /*1dd0*/  BPT.TRAP 0x1 ;  /* 0x000000040000795c */ /* 0x000fea0000300000 */
.L_x_37:
[----:B------:R-:W-:Y:S05]  /*1de0*/  BSYNC.RECONVERGENT B0 ;  /* 0x0000000000007941 */ /* 0x000fea0003800200 */
.L_x_36:
        /* <DEDUP_REMOVED lines=9> */
[----:B------:R-:W-:Y:S02]  /*1e80*/  USHF.L.U32 UR18, UR25, 0x7, URZ ;  /* 0x0000000719127899 */ /* 0x000fe400080006ff */
[----:B------:R-:W-:Y:S01]  /*1e90*/  ULOP3.LUT UR17, UR17, 0xfefffff8, URZ, 0xc0, !UPT ;  /* 0xfefffff811117892 */ /* 0x000fe2000f8ec0ff */
[----:B-1----:R-:W-:Y:S01]  /*1ea0*/  SHF.L.U32 R2, R17, 0x1f, RZ ;  /* 0x0000001f11027819 */ /* 0x002fe200000006ff */
[----:B------:R-:W-:Y:S02]  /*1eb0*/  UIADD3 UR16, UPT, UPT, UR16, 0x6300, URZ ;  /* 0x0000630010107890 */ /* 0x000fe4000fffe0ff */
[----:B------:R-:W-:Y:S01]  /*1ec0*/  UIADD3.X UR33, UPT, UPT, URZ, UR15, URZ, UP1, !UPT ;  /* 0x0000000fff217290 */ /* 0x000fe20008ffe4ff */
[----:B------:R4:W1:Y:S01]  /*1ed0*/  SYNCS.PHASECHK.TRANS64.TRYWAIT P0, [UR8+0x20], R2 ;  /* 0x00002002ff0075a7 */ /* 0x0008620008001108 */
[----:B------:R-:W-:-:S02]  /*1ee0*/  ULEA UR8, UR27, UR6, 0xe ;  /* 0x000000061b087291 */ /* 0x000fc4000f8e70ff */
[----:B------:R-:W-:Y:S02]  /*1ef0*/  UIADD3.X UR31, UPT, UPT, URZ, UR15, URZ, UP0, !UPT ;  /* 0x0000000fff1f7290 */ /* 0x000fe400087fe4ff */
[----:B------:R-:W-:Y:S01]  /*1f00*/  UIADD3 UR8, UPT, UPT, UR8, 0xe300, URZ ;  /* 0x0000e30008087890 */ /* 0x000fe2000fffe0ff */
[----:B------:R-:W-:Y:S01]  /*1f10*/  UMOV UR28, 0x0 ;  /* 0x00000000001c7882 */ /* 0x000fe20000000000 */
[----:B------:R-:W-:Y:S01]  /*1f20*/  UMOV UR29, 0x10000000 ;  /* 0x10000000001d7882 */ /* 0x000fe20000000000 */
[----:B------:R-:W-:Y:S01]  /*1f30*/  UMOV UR19, UR35 ;  /* 0x0000002300137c82 */ /* 0x000fe20008000000 */
[----:B------:R-:W-:Y:S01]  /*1f40*/  UMOV UR20, UR36 ;  /* 0x0000002400147c82 */ /* 0x000fe20008000000 */
[----:B------:R-:W-:Y:S01]  /*1f50*/  UMOV UR12, UR36 ;  /* 0x00000024000c7c82 */ /* 0x000fe20008000000 */
[----:B------:R-:W-:Y:S01]  /*1f60*/  UMOV UR9, UR17 ;  /* 0x0000001100097c82 */ /* 0x000fe20008000000 */
[----:B------:R-:W-:Y:S01]  /*1f70*/  UMOV UR10, UR18 ;  /* 0x00000012000a7c82 */ /* 0x000fe20008000000 */
[----:B------:R4:W-:Y:S01]  /*1f80*/  UTMALDG.3D.2CTA [UR16], [UR32], desc[UR28] ;  /* 0x00001c10200075b4 */ /* 0x0009e20008211000 */
[----:B------:R-:W-:Y:S01]  /*1f90*/  UIADD3 UR25, UPT, UPT, UR25, 0x1, URZ ;  /* 0x0000000119197890 */ /* 0x000fe2000fffe0ff */
[----:B------:R-:W-:-:S03]  /*1fa0*/  UMOV UR27, UR23 ;  /* 0x00000017001b7c82 */ /* 0x000fc60008000000 */
[----:B------:R-:W-:Y:S01]  /*1fb0*/  UISETP.NE.AND UP0, UPT, UR25, UR26, UPT ;  /* 0x0000001a1900728c */ /* 0x000fe2000bf05270 */
[----:B------:R4:W-:Y:S08]  /*1fc0*/  UTMALDG.3D.2CTA [UR8], [UR30], desc[UR28] ;  /* 0x00001c081e0075b4 */ /* 0x0009f00008211000 */
[----:B----4-:R-:W-:Y:S05]  /*1fd0*/  BRA.U UP0, `(.L_x_38) ;  /* 0xfffffffd00487547 */ /* 0x010fea000b83ffff */
.L_x_32:
[C---:B-1----:R-:W-:Y:S01]  /*1fe0*/  LEA R2, R16.reuse, UR6, 0x3 ;  /* 0x0000000610027c11 */ /* 0x042fe2000f8e18ff */
[----:B------:R-:W-:Y:S01]  /*1ff0*/  NOP ;  /* 0x0000000000007918 */ /* 0x000fe20000000000 */
[----:B--2---:R-:W-:Y:S02]  /*2000*/  SHF.L.U32 R3, R13, 0x1f, RZ ;  /* 0x0000001f0d037819 */ /* 0x004fe400000006ff */
[----:B------:R-:W-:Y:S02]  /*2010*/  LEA R4, R16, UR6, 0x4 ;  /* 0x0000000610047c11 */ /* 0x000fe4000f8e20ff */
[----:B------:R-:W1:Y:S02]  /*2020*/  SYNCS.PHASECHK.TRANS64.TRYWAIT P0, [R2+URZ+0x90], R3 ;  /* 0x00009003020075a7 */ /* 0x000e6400080011ff */
[----:B-1----:R-:W-:Y:S05]  /*2030*/  @!P0 BRA `(.L_x_39) ;  /* 0x0000007800ac8947 */ /* 0x002fea0003800000 */
.L_x_146:
[----:B------:R-:W2:Y:S01]  /*2040*/  LDS.128 R4, [R4+0x120] ;  /* 0x0001200004047984 */ /* 0x000ea20000000c00 */
[----:B------:R-:W-:Y:S01]  /*2050*/  ISETP.GE.AND P0, PT, R40, 0x1, PT ;  /* 0x000000012800780c */ /* 0x000fe20003f06270 */
[----:B-1----:R-:W-:Y:S01]  /*2060*/  VIADD R2, R2, 0xa0 ;  /* 0x000000a002027836 */ /* 0x002fe20000000000 */
[----:B------:R-:W-:Y:S01]  /*2070*/  @!PT LDS RZ, [RZ] ;  /* 0x00000000fffff984 */ /* 0x000fe20000000800 */
[----:B------:R-:W-:Y:S01]  /*2080*/  @!PT LDS RZ, [RZ] ;  /* 0x00000000fffff984 */ /* 0x000fe20000000800 */
[----:B------:R-:W-:Y:S01]  /*2090*/  @!PT LDS RZ, [RZ] ;  /* 0x00000000fffff984 */ /* 0x000fe20000000800 */
[----:B------:R-:W-:Y:S01]  /*20a0*/  @!PT LDS RZ, [RZ] ;  /* 0x00000000fffff984 */ /* 0x000fe20000000800 */
[----:B------:R1:W-:Y:S06]  /*20b0*/  MEMBAR.ALL.CTA ;  /* 0x0000000000007992 */ /* 0x0003ec0000008000 */
[----:B-1----:R-:W1:Y:S01]  /*20c0*/  FENCE.VIEW.ASYNC.S ;  /* 0x00000000000073c6 */ /* 0x002e620000000000 */
[----:B------:R-:W-:-:S04]  /*20d0*/  PRMT R2, RZ, 0x654, R2 ;  /* 0x00000654ff027816 */ /* 0x000fc80000000002 */
[----:B-1----:R1:W-:Y:S01]  /*20e0*/  SYNCS.ARRIVE.TRANS64.RED.A1T0 RZ, [R2+URZ], RZ ;  /* 0x000000ff02ff79a7 */ /* 0x0023e200081004ff */
[----:B--2---:R-:W-:-:S13]  /*20f0*/  LOP3.LUT P2, RZ, R6, 0x1, RZ, 0xc0, !PT ;  /* 0x0000000106ff7812 */ /* 0x004fda000784c0ff */
[----:B------:R-:W-:Y:S01]  /*2100*/  @P2 SHF.R.U32.HI R3, RZ, 0x10, R5 ;  /* 0x00000010ff032819 */ /* 0x000fe20000011605 */
[----:B------:R-:W-:Y:S01]  /*2110*/  VOTEU.ANY UP0, P2 ;  /* 0x0000000000ff7886 */ /* 0x000fe20001000100 */
[----:B------:R-:W-:Y:S02]  /*2120*/  @P2 MOV R10, R4 ;  /* 0x00000004000a2202 */ /* 0x000fe40000000f00 */
[----:B------:R-:W-:Y:S02]  /*2130*/  @P2 R2UR.BROADCAST UR8, R3 ;  /* 0x00000000030822ca */ /* 0x000fe400008e0000 */
[----:B------:R-:W-:-:S11]  /*2140*/  @P2 LOP3.LUT R9, R5, 0xffff, RZ, 0xc0, !PT ;  /* 0x0000ffff05092812 */ /* 0x000fd600078ec0ff */
[----:B------:R-:W-:Y:S01]  /*2150*/  @UP0 UMOV UR36, UR8 ;  /* 0x0000000800240c82 */ /* 0x000fe20008000000 */
[----:B-1----:R-:W-:Y:S05]  /*2160*/  @!P0 BRA `(.L_x_40) ;  /* 0x0000000000b88947 */ /* 0x002fea0003800000 */
[----:B------:R-:W3:Y:S01]  /*2170*/  LDC.64 R4, c[0x0][0xb18] ;  /* 0x0002c600ff047b82 */ /* 0x000ee20000000a00 */
[----:B------:R-:W-:-:S07]  /*2180*/  ISETP.NE.AND P3, PT, R40, 0x1, PT ;  /* 0x000000012800780c */ /* 0x000fce0003f65270 */
[----:B------:R-:W1:Y:S08]  /*2190*/  LDC.64 R6, c[0x0][0xb10] ;  /* 0x0002c400ff067b82 */ /* 0x000e700000000a00 */
[----:B------:R-:W2:Y:S08]  /*21a0*/  LDC R14, c[0x0][0xb20] ;  /* 0x0002c800ff0e7b82 */ /* 0x000eb00000000800 */
[----:B------:R-:W4:Y:S01]  /*21b0*/  LDC R15, c[0x0][0xb0c] ;  /* 0x0002c300ff0f7b82 */ /* 0x000f220000000800 */
[----:B---3--:R-:W-:Y:S01]  /*21c0*/  IMAD.HI.U32 R21, R0, R5, RZ ;  /* 0x0000000500157227 */ /* 0x008fe200078e00ff */
[----:B------:R-:W-:-:S03]  /*21d0*/  ISETP.NE.AND P0, PT, R4, 0x1, PT ;  /* 0x000000010400780c */ /* 0x000fc60003f05270 */
[----:B------:R-:W-:-:S03]  /*21e0*/  IMAD.HI.U32 R5, R9, R5, RZ ;  /* 0x0000000509057227 */ /* 0x000fc600078e00ff */
[----:B------:R-:W3:Y:S01]  /*21f0*/  LDC.64 R2, c[0x0][0xb28] ;  /* 0x0002ca00ff027b82 */ /* 0x000ee20000000a00 */
[----:B-1----:R-:W-:-:S04]  /*2200*/  IMAD.HI.U32 R22, R8, R6, RZ ;  /* 0x0000000608167227 */ /* 0x002fc800078e00ff */
[----:B------:R-:W-:Y:S01]  /*2210*/  IMAD.HI.U32 R23, R10, R6, RZ ;  /* 0x000000060a177227 */ /* 0x000fe200078e00ff */
[----:B------:R-:W-:Y:S02]  /*2220*/  SHF.R.U32.HI R22, RZ, R7, R22 ;  /* 0x00000007ff167219 */ /* 0x000fe40000011616 */
[-C--:B--2---:R-:W-:Y:S02]  /*2230*/  SHF.R.U32.HI R21, RZ, R14.reuse, R21 ;  /* 0x0000000eff157219 */ /* 0x084fe40000011615 */
[----:B------:R-:W-:Y:S02]  /*2240*/  SHF.R.U32.HI R5, RZ, R14, R5 ;  /* 0x0000000eff057219 */ /* 0x000fe40000011605 */
[----:B------:R-:W-:Y:S02]  /*2250*/  SEL R21, R0, R21, !P0 ;  /* 0x0000001500157207 */ /* 0x000fe40004000000 */
[----:B------:R-:W-:Y:S02]  /*2260*/  SHF.R.U32.HI R23, RZ, R7, R23 ;  /* 0x00000007ff177219 */ /* 0x000fe40000011617 */
[----:B----4-:R-:W-:-:S02]  /*2270*/  ISETP.NE.AND P1, PT, R15, 0x1, PT ;  /* 0x000000010f00780c */ /* 0x010fc40003f25270 */
[----:B------:R-:W-:Y:S02]  /*2280*/  SEL R5, R9, R5, !P0 ;  /* 0x0000000509057207 */ /* 0x000fe40004000000 */
[----:B------:R-:W-:Y:S02]  /*2290*/  SEL R22, R8, R22, !P1 ;  /* 0x0000001608167207 */ /* 0x000fe40004800000 */
[----:B------:R-:W-:Y:S01]  /*22a0*/  SEL R23, R10, R23, !P1 ;  /* 0x000000170a177207 */ /* 0x000fe20004800000 */
[----:B---3--:R-:W-:-:S04]  /*22b0*/  IMAD.HI.U32 R20, R21, R2, RZ ;  /* 0x0000000215147227 */ /* 0x008fc800078e00ff */
        /* <DEDUP_REMOVED lines=10> */
[----:B------:R-:W-:-:S04]  /*2360*/  @!P0 IMAD.HI.U32 R7, R23, R2, RZ ;  /* 0x0000000217078227 */ /* 0x000fc800078e00ff */
[----:B------:R-:W-:Y:S01]  /*2370*/  IMAD.MOV R2, RZ, RZ, -R6 ;  /* 0x000000ffff027224 */ /* 0x000fe200078e0a06 */
[----:B------:R-:W-:Y:S02]  /*2380*/  @!P0 SHF.R.U32.HI R3, RZ, R3, R7 ;  /* 0x00000003ff038219 */ /* 0x000fe40000011607 */
[----:B------:R-:W-:Y:S01]  /*2390*/  IADD3 R7, PT, PT, -R5, RZ, RZ ;  /* 0x000000ff05077210 */ /* 0x000fe20007ffe1ff */
[----:B------:R-:W-:Y:S01]  /*23a0*/  IMAD R2, R40, R2, R5 ;  /* 0x0000000228027224 */ /* 0x000fe200078e0205 */
        /* <DEDUP_REMOVED lines=10> */
.L_x_40:
[----:B------:R-:W1:Y:S02]  /*2450*/  LDCU UR8, c[0x0][0xb30] ;  /* 0x00016600ff0877ac */ /* 0x000e640008000800 */
[----:B-1----:R-:W-:-:S09]  /*2460*/  UISETP.NE.AND UP0, UPT, UR8, 0x1, UPT ;  /* 0x000000010800788c */ /* 0x002fd2000bf05270 */
[----:B------:R-:W-:Y:S05]  /*2470*/  BRA.U UP0, `(.L_x_41) ;  /* 0x0000000100407547 */ /* 0x000fea000b800000 */
[----:B------:R-:W1:Y:S08]  /*2480*/  LDC.64 R4, c[0x0][0xb10] ;  /* 0x0002c400ff047b82 */ /* 0x000e700000000a00 */
[----:B------:R-:W2:Y:S08]  /*2490*/  LDC.64 R2, c[0x0][0xb18] ;  /* 0x0002c600ff027b82 */ /* 0x000eb00000000a00 */
[----:B------:R-:W4:Y:S08]  /*24a0*/  LDC R6, c[0x0][0xb20] ;  /* 0x0002c800ff067b82 */ /* 0x000f300000000800 */
[----:B------:R-:W3:Y:S01]  /*24b0*/  LDC R7, c[0x0][0xb0c] ;  /* 0x0002c300ff077b82 */ /* 0x000ee20000000800 */
[----:B-1----:R-:W-:-:S05]  /*24c0*/  IMAD.HI.U32 R4, R10, R4, RZ ;  /* 0x000000040a047227 */ /* 0x002fca00078e00ff */
[----:B------:R-:W-:Y:S01]  /*24d0*/  SHF.R.U32.HI R4, RZ, R5, R4 ;  /* 0x00000005ff047219 */ /* 0x000fe20000011604 */
[----:B--2---:R-:W-:Y:S01]  /*24e0*/  IMAD.HI.U32 R3, R9, R3, RZ ;  /* 0x0000000309037227 */ /* 0x004fe200078e00ff */
[----:B------:R-:W-:-:S04]  /*24f0*/  ISETP.NE.AND P0, PT, R2, 0x1, PT ;  /* 0x000000010200780c */ /* 0x000fc80003f05270 */
[----:B----4-:R-:W-:-:S04]  /*2500*/  SHF.R.U32.HI R3, RZ, R6, R3 ;  /* 0x00000006ff037219 */ /* 0x010fc80000011603 */
[----:B------:R-:W-:Y:S02]  /*2510*/  SEL R3, R9, R3, !P0 ;  /* 0x0000000309037207 */ /* 0x000fe40004000000 */
[----:B---3--:R-:W-:-:S04]  /*2520*/  ISETP.NE.AND P1, PT, R7, 0x1, PT ;  /* 0x000000010700780c */ /* 0x008fc80003f25270 */
[----:B------:R-:W-:-:S05]  /*2530*/  SEL R4, R10, R4, !P1 ;  /* 0x000000040a047207 */ /* 0x000fca0004800000 */
[----:B------:R-:W-:Y:S02]  /*2540*/  IMAD.IADD R5, R3, 0x1, -R4 ;  /* 0x0000000103057824 */ /* 0x000fe400078e0a04 */
[----:B------:R-:W-:Y:S02]  /*2550*/  IMAD.IADD R3, R4, 0x1, -R3 ;  /* 0x0000000104037824 */ /* 0x000fe400078e0a03 */
[----:B------:R-:W-:Y:S02]  /*2560*/  IMAD R10, R5, R7, R10 ;  /* 0x00000007050a7224 */ /* 0x000fe400078e020a */
[----:B------:R-:W-:-:S07]  /*2570*/  IMAD R9, R3, R2, R9 ;  /* 0x0000000203097224 */ /* 0x000fce00078e0209 */
.L_x_41:
[----:B------:R-:W-:Y:S01]  /*2580*/  VIADD R16, R16, 0x1 ;  /* 0x0000000110107836 */ /* 0x000fe20000000000 */
[----:B------:R-:W-:Y:S01]  /*2590*/  PLOP3.LUT P1, PT, PT, PT, PT, 0x80, 0x8 ;  /* 0x000000000008781c */ /* 0x000fe20003f2f070 */
[----:B------:R-:W-:Y:S02]  /*25a0*/  IMAD.IADD R14, R10, 0x1, R95 ;  /* 0x000000010a0e7824 */ /* 0x000fe400078e025f */
[----:B------:R-:W-:Y:S01]  /*25b0*/  IMAD.IADD R15, R9, 0x1, R94 ;  /* 0x00000001090f7824 */ /* 0x000fe200078e025e */
[----:B------:R-:W-:-:S04]  /*25c0*/  ISETP.NE.AND P0, PT, R16, 0x2, PT ;  /* 0x000000021000780c */ /* 0x000fc80003f05270 */
[----:B------:R-:W-:Y:S02]  /*25d0*/  SEL R2, RZ, 0x1, P0 ;  /* 0x00000001ff027807 */ /* 0x000fe40000000000 */
[----:B------:R-:W-:Y:S02]  /*25e0*/  SEL R16, R16, RZ, P0 ;  /* 0x000000ff10107207 */ /* 0x000fe40000000000 */
[----:B------:R-:W-:Y:S01]  /*25f0*/  LOP3.LUT R13, R13, R2, RZ, 0x3c, !PT ;  /* 0x000000020d0d7212 */ /* 0x000fe200078e3cff */
[----:B------:R-:W-:Y:S06]  /*2600*/  @P2 BRA `(.L_x_42) ;  /* 0xfffffff000582947 */ /* 0x000fec000383ffff */
[----:B------:R-:W-:Y:S01]  /*2610*/  UIADD3 UR6, UPT, UPT, UR6, 0x20, URZ ;  /* 0x0000002006067890 */ /* 0x000fe2000fffe0ff */
[----:B------:R-:W-:-:S03]  /*2620*/  SHF.L.U32 R2, R17, 0x1f, RZ ;  /* 0x0000001f11027819 */ /* 0x000fc600000006ff */
[----:B------:R-:W-:-:S09]  /*2630*/  ULEA UR4, UR23, UR6, 0x3 ;  /* 0x0000000617047291 */ /* 0x000fd2000f8e18ff */
[----:B------:R-:W1:Y:S02]  /*2640*/  SYNCS.PHASECHK.TRANS64.TRYWAIT P0, [UR4], R2 ;  /* 0x00000002ff0075a7 */ /* 0x000e640008001104 */
[----:B-1----:R-:W-:Y:S05]  /*2650*/  @!P0 BRA `(.L_x_43) ;  /* 0x0000007400388947 */ /* 0x002fea0003800000 */
.L_x_148:
[----:B------:R-:W-:-:S04]  /*2660*/  UIADD3 UR5, UPT, UPT, UR23, 0x1, URZ ;  /* 0x0000000117057890 */ /* 0x000fc8000fffe0ff */
[----:B------:R-:W-:-:S04]  /*2670*/  UISETP.NE.AND UP0, UPT, UR5, 0x4, UPT ;  /* 0x000000040500788c */ /* 0x000fc8000bf05270 */
[----:B------:R-:W-:Y:S02]  /*2680*/  USEL UR7, URZ, 0x1, UP0 ;  /* 0x00000001ff077887 */ /* 0x000fe40008000000 */
[----:B------:R-:W-:-:S04]  /*2690*/  USEL UR5, UR5, URZ, UP0 ;  /* 0x000000ff05057287 */ /* 0x000fc80008000000 */
[----:B------:R-:W-:Y:S01]  /*26a0*/  ULEA UR4, UR5, UR6, 0x3 ;  /* 0x0000000605047291 */ /* 0x000fe2000f8e18ff */
[----:B-1----:R-:W-:-:S04]  /*26b0*/  LOP3.LUT R2, R17, UR7, RZ, 0x3c, !PT ;  /* 0x0000000711027c12 */ /* 0x002fc8000f8e3cff */
[----:B------:R-:W-:-:S04]  /*26c0*/  SHF.L.U32 R3, R2, 0x1f, RZ ;  /* 0x0000001f02037819 */ /* 0x000fc800000006ff */
[----:B------:R-:W1:Y:S02]  /*26d0*/  SYNCS.PHASECHK.TRANS64.TRYWAIT P0, [UR4], R3 ;  /* 0x00000003ff0075a7 */ /* 0x000e640008001104 */
[----:B-1----:R-:W-:Y:S05]  /*26e0*/  @!P0 BRA `(.L_x_44) ;  /* 0x00000074002c8947 */ /* 0x002fea0003800000 */
.L_x_150:
[----:B------:R-:W-:-:S04]  /*26f0*/  UIADD3 UR5, UPT, UPT, UR5, 0x1, URZ ;  /* 0x0000000105057890 */ /* 0x000fc8000fffe0ff */
[----:B------:R-:W-:-:S04]  /*2700*/  UISETP.NE.AND UP0, UPT, UR5, 0x4, UPT ;  /* 0x000000040500788c */ /* 0x000fc8000bf05270 */
[----:B------:R-:W-:Y:S02]  /*2710*/  USEL UR7, URZ, 0x1, UP0 ;  /* 0x00000001ff077887 */ /* 0x000fe40008000000 */
[----:B------:R-:W-:-:S04]  /*2720*/  USEL UR5, UR5, URZ, UP0 ;  /* 0x000000ff05057287 */ /* 0x000fc80008000000 */
[----:B------:R-:W-:Y:S01]  /*2730*/  ULEA UR4, UR5, UR6, 0x3 ;  /* 0x0000000605047291 */ /* 0x000fe2000f8e18ff */
[----:B------:R-:W-:-:S04]  /*2740*/  LOP3.LUT R2, R2, UR7, RZ, 0x3c, !PT ;  /* 0x0000000702027c12 */ /* 0x000fc8000f8e3cff */
[----:B-1----:R-:W-:-:S04]  /*2750*/  SHF.L.U32 R3, R2, 0x1f, RZ ;  /* 0x0000001f02037819 */ /* 0x002fc800000006ff */
[----:B------:R-:W1:Y:S02]  /*2760*/  SYNCS.PHASECHK.TRANS64.TRYWAIT P0, [UR4], R3 ;  /* 0x00000003ff0075a7 */ /* 0x000e640008001104 */
[----:B-1----:R-:W-:Y:S05]  /*2770*/  @!P0 BRA `(.L_x_45) ;  /* 0x0000007400208947 */ /* 0x002fea0003800000 */
.L_x_152:
[----:B------:R-:W-:-:S04]  /*2780*/  UIADD3 UR5, UPT, UPT, UR5, 0x1, URZ ;  /* 0x0000000105057890 */ /* 0x000fc8000fffe0ff */
[----:B------:R-:W-:-:S04]  /*2790*/  UISETP.NE.AND UP0, UPT, UR5, 0x4, UPT ;  /* 0x000000040500788c */ /* 0x000fc8000bf05270 */
[----:B------:R-:W-:Y:S02]  /*27a0*/  USEL UR4, URZ, 0x1, UP0 ;  /* 0x00000001ff047887 */ /* 0x000fe40008000000 */
[----:B------:R-:W-:-:S04]  /*27b0*/  USEL UR5, UR5, URZ, UP0 ;  /* 0x000000ff05057287 */ /* 0x000fc80008000000 */
[----:B------:R-:W-:Y:S01]  /*27c0*/  ULEA UR5, UR5, UR6, 0x3 ;  /* 0x0000000605057291 */ /* 0x000fe2000f8e18ff */
[----:B------:R-:W-:-:S04]  /*27d0*/  LOP3.LUT R2, R2, UR4, RZ, 0x3c, !PT ;  /* 0x0000000402027c12 */ /* 0x000fc8000f8e3cff */
[----:B------:R-:W-:Y:S01]  /*27e0*/  SHF.L.U32 R2, R2, 0x1f, RZ ;  /* 0x0000001f02027819 */ /* 0x000fe200000006ff */
[----:B-1-3--:R-:W-:-:S07]  /*27f0*/  IMAD.U32 R0, RZ, RZ, UR5 ;  /* 0x00000005ff007e24 */ /* 0x00afce000f8e00ff */
.L_x_46:
[----:B-1----:R1:W2:Y:S02]  /*2800*/  SYNCS.PHASECHK.TRANS64.TRYWAIT P0, [R0+URZ], R2 ;  /* 0x00000002000075a7 */ /* 0x0022a400080011ff */
[----:B--2---:R-:W-:Y:S05]  /*2810*/  @!P0 NANOSLEEP.SYNCS 0x989680 ;  /* 0x009896800000895d */ /* 0x004fea0003900000 */
[----:B------:R-:W2:Y:S02]  /*2820*/  @!P0 SYNCS.PHASECHK.TRANS64 P0, [R0+URZ], R2 ;  /* 0x00000002000085a7 */ /* 0x000ea400080010ff */
[----:B--2---:R-:W-:Y:S05]  /*2830*/  @P0 EXIT ;  /* 0x000000000000094d */ /* 0x004fea0003800000 */
[----:B------:R-:W-:Y:S05]  /*2840*/  BRA `(.L_x_46) ;  /* 0xfffffffc00ec7947 */ /* 0x000fea000383ffff */
.L_x_22:
[----:B------:R-:W-:-:S04]  /*2850*/  UISETP.NE.AND UP1, UPT, UR37, URZ, UPT ;  /* 0x000000ff2500728c */ /* 0x000fc8000bf25270 */
[----:B------:R-:W-:-:S09]  /*2860*/  UISETP.NE.OR UP1, UPT, UR10, 0x1, UP1 ;  /* 0x000000010a00788c */ /* 0x000fd20008f25670 */
[----:B------:R-:W-:Y:S05]  /*2870*/  BRA.U UP1, `(.L_x_47) ;  /* 0x00000005014c7547 */ /* 0x000fea000b800000 */
[----:B------:R-:W-:Y:S01]  /*2880*/  HFMA2 R11, -RZ, RZ, 0, 0 ;  /* 0x00000000ff0b7431 */ /* 0x000fe200000001ff */
[----:B------:R-:W-:Y:S01]  /*2890*/  ISETP.GE.U32.AND P2, PT, R10, 0x2, PT ;  /* 0x000000020a00780c */ /* 0x000fe20003f46070 */
[----:B------:R-:W-:Y:S01]  /*28a0*/  IMAD.MOV.U32 R12, RZ, RZ, 0x1 ;  /* 0x00000001ff0c7424 */ /* 0x000fe200078e00ff */
[----:B------:R-:W-:Y:S01]  /*28b0*/  CS2R R8, SRZ ;  /* 0x0000000000087805 */ /* 0x000fe2000001ff00 */
[----:B------:R-:W-:Y:S01]  /*28c0*/  IMAD.MOV.U32 R3, RZ, RZ, RZ ;  /* 0x000000ffff037224 */ /* 0x000fe200078e00ff */
[----:B------:R-:W-:Y:S01]  /*28d0*/  UMOV UR4, 0x400 ;  /* 0x0000040000047882 */ /* 0x000fe20000000000 */
[----:B------:R-:W-:Y:S01]  /*28e0*/  UMOV UR6, URZ ;  /* 0x000000ff00067c82 */ /* 0x000fe20008000000 */
[----:B------:R-:W-:-:S12]  /*28f0*/  ULEA UR37, UR37, UR4, 0x18 ;  /* 0x0000000425257291 */ /* 0x000fd8000f8ec0ff */
.L_x_51:
[----:B------:R-:W-:Y:S02]  /*2900*/  LEA R0, R3, UR37, 0x3 ;  /* 0x0000002503007c11 */ /* 0x000fe4000f8e18ff */
[----:B------:R-:W-:-:S03]  /*2910*/  SHF.L.U32 R4, R8, 0x1f, RZ ;  /* 0x0000001f08047819 */ /* 0x000fc600000006ff */
[----:B------:R-:W-:Y:S01]  /*2920*/  VIADD R5, R0, 0x100 ;  /* 0x0000010000057836 */ /* 0x000fe20000000000 */
[----:B------:R-:W1:Y:S02]  /*2930*/  SYNCS.PHASECHK.TRANS64.TRYWAIT P0, [R0+URZ+0xf0], R4 ;  /* 0x0000f004000075a7 */ /* 0x000e6400080011ff */
[----:B-1----:R-:W-:Y:S05]  /*2940*/  @!P0 BRA `(.L_x_48) ;  /* 0x0000007000c48947 */ /* 0x002fea0003800000 */
.L_x_153:
[----:B------:R-:W-:Y:S01]  /*2950*/  ULEA UR5, UR6, UR37, 0x3 ;  /* 0x0000002506057291 */ /* 0x000fe2000f8e18ff */
[----:B-1----:R-:W-:Y:S01]  /*2960*/  PRMT R0, RZ, 0x654, R5 ;  /* 0x00000654ff007816 */ /* 0x002fe20000000005 */
[----:B------:R-:W-:Y:S01]  /*2970*/  @!P2 IMAD.MOV.U32 R4, RZ, RZ, 0x10 ;  /* 0x00000010ff04a424 */ /* 0x000fe200078e00ff */
[----:B------:R-:W-:Y:S01]  /*2980*/  SHF.L.U32 R5, R12, 0x1f, RZ ;  /* 0x0000001f0c057819 */ /* 0x000fe200000006ff */
[----:B------:R-:W-:Y:S01]  /*2990*/  UIADD3 UR4, UPT, UPT, UR5, 0x90, URZ ;  /* 0x0000009005047890 */ /* 0x000fe2000fffe0ff */
[----:B------:R1:W-:Y:S05]  /*29a0*/  SYNCS.ARRIVE.TRANS64.RED.A1T0 RZ, [R0+URZ], RZ ;  /* 0x000000ff00ff79a7 */ /* 0x0003ea00081004ff */
[----:B------:R-:W-:Y:S01]  /*29b0*/  IMAD.U32 R6, RZ, RZ, UR4 ;  /* 0x00000004ff067e24 */ /* 0x000fe2000f8e00ff */
[----:B------:R-:W2:Y:S04]  /*29c0*/  SYNCS.PHASECHK.TRANS64.TRYWAIT P0, [UR5+0xa0], R5 ;  /* 0x0000a005ff0075a7 */ /* 0x000ea80008001105 */
[----:B------:R-:W-:Y:S01]  /*29d0*/  PRMT R6, R10, 0x654, R6 ;  /* 0x000006540a067816 */ /* 0x000fe20000000006 */
[----:B-12---:R-:W-:Y:S06]  /*29e0*/  @!P0 BRA `(.L_x_49) ;  /* 0x0000007000b08947 */ /* 0x006fec0003800000 */
.L_x_155:
[----:B------:R-:W-:Y:S01]  /*29f0*/  ULEA UR4, UR6, UR37, 0x4 ;  /* 0x0000002506047291 */ /* 0x000fe2000f8e20ff */
[----:B------:R-:W-:Y:S01]  /*2a00*/  SEL R2, R6, R2, !P2 ;  /* 0x0000000206027207 */ /* 0x000fe20005000000 */
[----:B------:R-:W-:Y:S01]  /*2a10*/  UIADD3 UR5, UPT, UPT, UR5, 0x90, URZ ;  /* 0x0000009005057890 */ /* 0x000fe2000fffe0ff */
[----:B-1----:R-:W-:Y:S01]  /*2a20*/  LEA R0, R11, UR37, 0x3 ;  /* 0x000000250b007c11 */ /* 0x002fe2000f8e18ff */
[----:B------:R-:W-:Y:S01]  /*2a30*/  UIADD3 UR4, UPT, UPT, UR4, 0x120, URZ ;  /* 0x0000012004047890 */ /* 0x000fe2000fffe0ff */
[----:B------:R1:W-:Y:S01]  /*2a40*/  @!P2 SYNCS.ARRIVE.TRANS64.RED RZ, [R2+URZ], R4 ;  /* 0x0000000402ffa9a7 */ /* 0x0003e200080004ff */
[----:B------:R-:W-:Y:S01]  /*2a50*/  UIADD3 UR6, UPT, UPT, UR6, 0x1, URZ ;  /* 0x0000000106067890 */ /* 0x000fe2000fffe0ff */
[----:B------:R-:W-:-:S03]  /*2a60*/  VIADD R3, R3, 0x1 ;  /* 0x0000000103037836 */ /* 0x000fc60000000000 */
[----:B------:R-:W-:Y:S02]  /*2a70*/  UISETP.NE.AND UP0, UPT, UR6, 0x2, UPT ;  /* 0x000000020600788c */ /* 0x000fe4000bf05270 */
[----:B------:R-:W-:Y:S01]  /*2a80*/  ISETP.NE.AND P0, PT, R3, 0x2, PT ;  /* 0x000000020300780c */ /* 0x000fe20003f05270 */
[----:B------:R-:W-:Y:S06]  /*2a90*/  UGETNEXTWORKID.BROADCAST [UR4], [UR5] ;  /* 0x00000000040073ca */ /* 0x000fec0008000100 */
[----:B------:R-:W-:Y:S02]  /*2aa0*/  USEL UR4, URZ, 0x1, UP0 ;  /* 0x00000001ff047887 */ /* 0x000fe40008000000 */
[----:B------:R-:W-:-:S04]  /*2ab0*/  USEL UR6, UR6, URZ, UP0 ;  /* 0x000000ff06067287 */ /* 0x000fc80008000000 */
[----:B------:R-:W-:Y:S02]  /*2ac0*/  LOP3.LUT R12, R12, UR4, RZ, 0x3c, !PT ;  /* 0x000000040c0c7c12 */ /* 0x000fe4000f8e3cff */
[----:B-1----:R-:W-:-:S04]  /*2ad0*/  SHF.L.U32 R4, R9, 0x1f, RZ ;  /* 0x0000001f09047819 */ /* 0x002fc800000006ff */
[----:B------:R-:W1:Y:S02]  /*2ae0*/  SYNCS.PHASECHK.TRANS64.TRYWAIT P1, [R0+URZ+0x90], R4 ;  /* 0x00009004000075a7 */ /* 0x000e6400080211ff */
[----:B-1----:R-:W-:Y:S05]  /*2af0*/  @!P1 BRA `(.L_x_50) ;  /* 0x0000007000849947 */ /* 0x002fea0003800000 */
.L_x_156:
[----:B-1----:R-:W-:Y:S01]  /*2b00*/  LEA R4, R11, UR37, 0x4 ;  /* 0x000000250b047c11 */ /* 0x002fe2000f8e20ff */
[----:B------:R-:W-:Y:S01]  /*2b10*/  VIADD R0, R0, 0xa0 ;  /* 0x000000a000007836 */ /* 0x000fe20000000000 */
[----:B------:R-:W-:Y:S01]  /*2b20*/  SEL R3, R3, RZ, P0 ;  /* 0x000000ff03037207 */ /* 0x000fe20000000000 */
[----:B------:R-:W-:-:S03]  /*2b30*/  VIADD R11, R11, 0x1 ;  /* 0x000000010b0b7836 */ /* 0x000fc60000000000 */
[----:B------:R-:W1:Y:S01]  /*2b40*/  LDS.128 R4, [R4+0x120] ;  /* 0x0001200004047984 */ /* 0x000e620000000c00 */
[----:B------:R-:W-:Y:S02]  /*2b50*/  PRMT R0, RZ, 0x654, R0 ;  /* 0x00000654ff007816 */ /* 0x000fe40000000000 */
[C---:B------:R-:W-:Y:S01]  /*2b60*/  ISETP.NE.AND P1, PT, R11.reuse, 0x2, PT ;  /* 0x000000020b00780c */ /* 0x040fe20003f25270 */
[----:B------:R-:W-:Y:S01]  /*2b70*/  @!PT LDS RZ, [RZ] ;  /* 0x00000000fffff984 */ /* 0x000fe20000000800 */
[----:B------:R-:W-:Y:S01]  /*2b80*/  @!PT LDS RZ, [RZ] ;  /* 0x00000000fffff984 */ /* 0x000fe20000000800 */
[----:B------:R-:W-:Y:S01]  /*2b90*/  @!PT LDS RZ, [RZ] ;  /* 0x00000000fffff984 */ /* 0x000fe20000000800 */
[----:B------:R-:W-:Y:S01]  /*2ba0*/  @!PT LDS RZ, [RZ] ;  /* 0x00000000fffff984 */ /* 0x000fe20000000800 */
[----:B------:R2:W-:Y:S06]  /*2bb0*/  MEMBAR.ALL.CTA ;  /* 0x0000000000007992 */ /* 0x0005ec0000008000 */
[----:B--2---:R-:W2:Y:S01]  /*2bc0*/  FENCE.VIEW.ASYNC.S ;  /* 0x00000000000073c6 */ /* 0x004ea20000000000 */
[----:B------:R-:W-:Y:S01]  /*2bd0*/  SEL R11, R11, RZ, P1 ;  /* 0x000000ff0b0b7207 */ /* 0x000fe20000800000 */
[----:B--2---:R2:W-:Y:S01]  /*2be0*/  SYNCS.ARRIVE.TRANS64.RED.A1T0 RZ, [R0+URZ], RZ ;  /* 0x000000ff00ff79a7 */ /* 0x0045e200081004ff */
[----:B-1----:R-:W-:-:S02]  /*2bf0*/  LOP3.LUT P3, RZ, R6, 0x1, RZ, 0xc0, !PT ;  /* 0x0000000106ff7812 */ /* 0x002fc4000786c0ff */
[----:B------:R-:W-:-:S04]  /*2c00*/  SEL R4, RZ, 0x1, P1 ;  /* 0x00000001ff047807 */ /* 0x000fc80000800000 */
[----:B------:R-:W-:Y:S02]  /*2c10*/  LOP3.LUT R9, R9, R4, RZ, 0x3c, !PT ;  /* 0x0000000409097212 */ /* 0x000fe400078e3cff */
[----:B--2---:R-:W-:-:S04]  /*2c20*/  SEL R0, RZ, 0x1, P0 ;  /* 0x00000001ff007807 */ /* 0x004fc80000000000 */
[----:B------:R-:W-:Y:S01]  /*2c30*/  LOP3.LUT R8, R8, R0, RZ, 0x3c, !PT ;  /* 0x0000000008087212 */ /* 0x000fe200078e3cff */
[----:B------:R-:W-:Y:S06]  /*2c40*/  @P3 BRA `(.L_x_51) ;  /* 0xfffffffc002c3947 */ /* 0x000fec000383ffff */
[----:B------:R-:W-:Y:S01]  /*2c50*/  ULEA UR5, UR6, UR37, 0x3 ;  /* 0x0000002506057291 */ /* 0x000fe2000f8e18ff */
[----:B------:R-:W-:-:S08]  /*2c60*/  SHF.L.U32 R2, R12, 0x1f, RZ ;  /* 0x0000001f0c027819 */ /* 0x000fd000000006ff */
[----:B------:R-:W1:Y:S02]  /*2c70*/  SYNCS.PHASECHK.TRANS64 P0, [UR5+0xa0], R2 ;  /* 0x0000a002ff0075a7 */ /* 0x000e640008001005 */
[----:B-1----:R-:W-:Y:S05]  /*2c80*/  @P0 BRA `(.L_x_52) ;  /* 0x0000000000080947 */ /* 0x002fea0003800000 */
[----:B------:R-:W1:Y:S02]  /*2c90*/  SYNCS.PHASECHK.TRANS64.TRYWAIT P0, [UR5+0xa0], R2 ;  /* 0x0000a002ff0075a7 */ /* 0x000e640008001105 */
[----:B-1----:R-:W-:Y:S05]  /*2ca0*/  @!P0 BRA `(.L_x_53) ;  /* 0x00000070002c8947 */ /* 0x002fea0003800000 */
.L_x_52:
[----:B------:R-:W-:-:S04]  /*2cb0*/  UIADD3 UR4, UPT, UPT, UR6, 0x1, URZ ;  /* 0x0000000106047890 */ /* 0x000fc8000fffe0ff */
[----:B------:R-:W-:-:S04]  /*2cc0*/  UISETP.NE.AND UP0, UPT, UR4, 0x2, UPT ;  /* 0x000000020400788c */ /* 0x000fc8000bf05270 */
[----:B------:R-:W-:Y:S02]  /*2cd0*/  USEL UR7, URZ, 0x1, UP0 ;  /* 0x00000001ff077887 */ /* 0x000fe40008000000 */
[----:B------:R-:W-:-:S04]  /*2ce0*/  USEL UR4, UR4, URZ, UP0 ;  /* 0x000000ff04047287 */ /* 0x000fc80008000000 */
[----:B------:R-:W-:Y:S01]  /*2cf0*/  ULEA UR4, UR4, UR37, 0x3 ;  /* 0x0000002504047291 */ /* 0x000fe2000f8e18ff */
[----:B-1----:R-:W-:-:S04]  /*2d00*/  LOP3.LUT R2, R12, UR7, RZ, 0x3c, !PT ;  /* 0x000000070c027c12 */ /* 0x002fc8000f8e3cff */
[----:B------:R-:W-:-:S04]  /*2d10*/  SHF.L.U32 R0, R2, 0x1f, RZ ;  /* 0x0000001f02007819 */ /* 0x000fc800000006ff */
[----:B------:R-:W1:Y:S02]  /*2d20*/  SYNCS.PHASECHK.TRANS64 P0, [UR4+0xa0], R0 ;  /* 0x0000a000ff0075a7 */ /* 0x000e640008001004 */
[----:B-1----:R-:W-:Y:S05]  /*2d30*/  @P0 EXIT ;  /* 0x000000000000094d */ /* 0x002fea0003800000 */
[----:B------:R-:W-:Y:S02]  /*2d40*/  SHF.L.U32 R2, R2, 0x1f, RZ ;  /* 0x0000001f02027819 */ /* 0x000fe400000006ff */
[----:B------:R-:W-:-:S07]  /*2d50*/  MOV R0, UR4 ;  /* 0x0000000400007c02 */ /* 0x000fce0008000f00 */
.L_x_54:
[----:B-1----:R1:W2:Y:S02]  /*2d60*/  SYNCS.PHASECHK.TRANS64.TRYWAIT P0, [R0+URZ+0xa0], R2 ;  /* 0x0000a002000075a7 */ /* 0x0022a400080011ff */
[----:B--2---:R-:W-:Y:S05]  /*2d70*/  @!P0 NANOSLEEP.SYNCS 0x989680 ;  /* 0x009896800000895d */ /* 0x004fea0003900000 */
[----:B------:R-:W2:Y:S02]  /*2d80*/  @!P0 SYNCS.PHASECHK.TRANS64 P0, [R0+URZ+0xa0], R2 ;  /* 0x0000a002000085a7 */ /* 0x000ea400080010ff */
[----:B--2---:R-:W-:Y:S05]  /*2d90*/  @P0 EXIT ;  /* 0x000000000000094d */ /* 0x004fea0003800000 */
[----:B------:R-:W-:Y:S05]  /*2da0*/  BRA `(.L_x_54) ;  /* 0xfffffffc00ec7947 */ /* 0x000fea000383ffff */
.L_x_47:
[----:B------:R-:W-:Y:S05]  /*2db0*/  BRA.U UP4, `(.L_x_55) ;  /* 0x0000001104d87547 */ /* 0x000fea000b800000 */
[----:B------:R-:W-:Y:S01]  /*2dc0*/  UMOV UR6, 0x40 ;  /* 0x0000004000067882 */ /* 0x000fe20000000000 */
[----:B------:R-:W-:Y:S01]  /*2dd0*/  NOP ;  /* 0x0000000000007918 */ /* 0x000fe20000000000 */
[----:B------:R-:W-:Y:S01]  /*2de0*/  ULEA UR6, UR37, UR6, 0x18 ;  /* 0x0000000625067291 */ /* 0x000fe2000f8ec0ff */
[----:B------:R-:W-:Y:S02]  /*2df0*/  UMOV UR7, 0x400 ;  /* 0x0000040000077882 */ /* 0x000fe40000000000 */
[----:B------:R-:W-:-:S06]  /*2e00*/  ULEA UR37, UR37, UR7, 0x18 ;  /* 0x0000000725257291 */ /* 0x000fcc000f8ec0ff */
[----:B------:R-:W1:Y:S02]  /*2e10*/  LDS.U8 R2, [UR6+0x1c] ;  /* 0x00001c06ff027984 */ /* 0x000e640008000000 */
[----:B-1----:R-:W-:-:S13]  /*2e20*/  ISETP.NE.AND P0, PT, R2, RZ, PT ;  /* 0x000000ff0200720c */ /* 0x002fda0003f05270 */
[----:B------:R-:W-:Y:S05]  /*2e30*/  @P0 BRA `(.L_x_56) ;  /* 0x0000000400080947 */ /* 0x000fea0003800000 */
[----:B------:R-:W-:Y:S02]  /*2e40*/  UISETP.NE.U32.AND UP0, UPT, UR5, 0x1, UPT ;  /* 0x000000010500788c */ /* 0x000fe4000bf05070 */
[----:B------:R-:W-:-:S07]  /*2e50*/  UIADD3 UR8, UPT, UPT, UR6, 0x8, URZ ;  /* 0x0000000806087890 */ /* 0x000fce000fffe0ff */
[----:B------:R-:W-:Y:S05]  /*2e60*/  BRA.U !UP0, `(.L_x_57) ;  /* 0x00000001089c7547 */ /* 0x000fea000b800000 */
[----:B------:R-:W-:Y:S01]  /*2e70*/  ELECT P0, URZ, PT ;  /* 0x0000000000ff782f */ /* 0x000fe20003800000 */
[----:B------:R-:W-:-:S12]  /*2e80*/  BSSY B0, `(.L_x_57) ;  /* 0x0000025000007945 */ /* 0x000fd80003800000 */
[----:B------:R-:W-:Y:S05]  /*2e90*/  @!P0 BRA `(.L_x_58) ;  /* 0x00000000008c8947 */ /* 0x000fea0003800000 */
[----:B------:R-:W-:-:S05]  /*2ea0*/  UMOV UR7, 0x10 ;  /* 0x0000001000077882 */ /* 0x000fca0000000000 */
[----:B------:R-:W-:Y:S04]  /*2eb0*/  DEPBAR.LE SB1, 0x36 ;  /* 0x00009d800000791a */ /* 0x000fe80000000000 */
[----:B------:R-:W1:Y:S02]  /*2ec0*/  UTCATOMSWS.2CTA.FIND_AND_SET.ALIGN UP1, UR7, UR7 ;  /* 0x00000007000775e3 */ /* 0x000e640008220800 */
[----:B-1----:R-:W-:Y:S01]  /*2ed0*/  MOV R10, UR7 ;  /* 0x00000007000a7c02 */ /* 0x002fe20008000f00 */
[----:B------:R-:W-:Y:S06]  /*2ee0*/  BRA.U UP1, `(.L_x_59) ;  /* 0x0000000101187547 */ /* 0x000fec000b800000 */
.L_x_60:
[----:B------:R-:W-:Y:S05]  /*2ef0*/  NANOSLEEP 0x64 ;  /* 0x000000640000795d */ /* 0x000fea0003800000 */
[----:B------:R-:W-:-:S05]  /*2f00*/  UMOV UR7, 0x10 ;  /* 0x0000001000077882 */ /* 0x000fca0000000000 */
[----:B------:R-:W-:Y:S04]  /*2f10*/  DEPBAR.LE SB1, 0x36 ;  /* 0x00009d800000791a */ /* 0x000fe80000000000 */
[----:B------:R-:W1:Y:S02]  /*2f20*/  UTCATOMSWS.2CTA.FIND_AND_SET.ALIGN UP1, UR7, UR7 ;  /* 0x00000007000775e3 */ /* 0x000e640008220800 */
[----:B-1----:R-:W-:Y:S01]  /*2f30*/  MOV R10, UR7 ;  /* 0x00000007000a7c02 */ /* 0x002fe20008000f00 */
[----:B------:R-:W-:Y:S05]  /*2f40*/  BRA.U !UP1, `(.L_x_60) ;  /* 0xfffffffd09e87547 */ /* 0x000fea000b83ffff */
.L_x_59:
[----:B------:R-:W1:Y:S01]  /*2f50*/  LDS R5, [UR6+0x10] ;  /* 0x00001006ff057984 */ /* 0x000e620008000800 */
[----:B------:R-:W-:Y:S01]  /*2f60*/  IMAD.U32 R3, RZ, RZ, UR37 ;  /* 0x00000025ff037e24 */ /* 0x000fe2000f8e00ff */
[----:B------:R-:W-:-:S03]  /*2f70*/  MOV R2, UR4 ;  /* 0x0000000400027c02 */ /* 0x000fc60008000f00 */
[----:B------:R-:W-:Y:S01]  /*2f80*/  VIADD R3, R3, 0x140 ;  /* 0x0000014003037836 */ /* 0x000fe20000000000 */
[----:B-1----:R-:W-:-:S04]  /*2f90*/  SHF.L.U32 R5, R5, 0x1f, RZ ;  /* 0x0000001f05057819 */ /* 0x002fc800000006ff */
[----:B------:R-:W1:Y:S02]  /*2fa0*/  SYNCS.PHASECHK.TRANS64.TRYWAIT P0, [UR6+0x8], R5 ;  /* 0x00000805ff0075a7 */ /* 0x000e640008001106 */
[----:B-1----:R-:W-:Y:S05]  /*2fb0*/  @P0 BRA `(.L_x_61) ;  /* 0x0000000000080947 */ /* 0x002fea0003800000 */
[----:B------:R-:W1:Y:S02]  /*2fc0*/  SYNCS.PHASECHK.TRANS64.TRYWAIT P0, [UR6+0x8], R5 ;  /* 0x00000805ff0075a7 */ /* 0x000e640008001106 */
[----:B-1----:R-:W-:Y:S05]  /*2fd0*/  @!P0 BRA `(.L_x_62) ;  /* 0x0000006c00788947 */ /* 0x002fea0003800000 */
.L_x_61:
[----:B-1----:R-:W-:Y:S01]  /*2fe0*/  HFMA2 R4, -RZ, RZ, 0, 5.9604644775390625e-08 ;  /* 0x00000001ff047431 */ /* 0x002fe200000001ff */
[----:B------:R-:W-:Y:S01]  /*2ff0*/  UPRMT UR7, UR4, 0x654, UR8 ;  /* 0x0000065404077896 */ /* 0x000fe20008000008 */
[----:B------:R-:W-:Y:S01]  /*3000*/  IMAD.MOV.U32 R7, RZ, RZ, 0xffff ;  /* 0x0000ffffff077424 */ /* 0x000fe200078e00ff */
[----:B------:R-:W-:Y:S01]  /*3010*/  PRMT R2, R2, 0x654, R3 ;  /* 0x0000065402027816 */ /* 0x000fe20000000003 */
[----:B------:R-:W-:Y:S02]  /*3020*/  IMAD.MOV.U32 R5, RZ, RZ, 0x4 ;  /* 0x00000004ff057424 */ /* 0x000fe400078e00ff */
[----:B------:R-:W-:Y:S01]  /*3030*/  IMAD.SHL.U32 R9, R10, 0x20, RZ ;  /* 0x000000200a097824 */ /* 0x000fe200078e00ff */
[----:B------:R-:W-:Y:S02]  /*3040*/  MOV R3, UR7 ;  /* 0x0000000700037c02 */ /* 0x000fe40008000f00 */
[-C--:B------:R-:W-:Y:S01]  /*3050*/  SHF.L.U32 R7, R7, R10.reuse, RZ ;  /* 0x0000000a07077219 */ /* 0x080fe200000006ff */
[----:B------:R1:W-:Y:S01]  /*3060*/  SYNCS.ARRIVE.TRANS64.RED RZ, [UR7], R5 ;  /* 0x00000005ffff79a7 */ /* 0x0003e20008000407 */
[----:B------:R-:W-:Y:S01]  /*3070*/  SHF.L.U32 R6, R4, R10, RZ ;  /* 0x0000000a04067219 */ /* 0x000fe200000006ff */
[----:B------:R1:W-:Y:S04]  /*3080*/  STS [UR37+0x140], R9 ;  /* 0x00014009ff007988 */ /* 0x0003e80008000825 */
[----:B------:R1:W-:Y:S04]  /*3090*/  STAS [R2.64], R10 ;  /* 0x0000000a02007dbd */ /* 0x0003e8000c0008ff */
[----:B------:R1:W-:Y:S04]  /*30a0*/  ATOMS.OR RZ, [UR6+0x14], R7 ;  /* 0x00001407ffff798c */ /* 0x0003e8000b000006 */
[----:B------:R1:W-:Y:S04]  /*30b0*/  ATOMS.OR RZ, [UR6+0x18], R6 ;  /* 0x00001806ffff798c */ /* 0x0003e8000b000006 */
[----:B------:R1:W-:Y:S02]  /*30c0*/  ATOMS.XOR RZ, [UR6+0x10], R4 ;  /* 0x00001004ffff798c */ /* 0x0003e4000b800006 */
.L_x_58:
[----:B------:R-:W-:Y:S05]  /*30d0*/  BSYNC B0 ;  /* 0x0000000000007941 */ /* 0x000fea0003800000 */
.L_x_57:
[----:B------:R-:W-:Y:S05]  /*30e0*/  BRA.U UP0, `(.L_x_63) ;  /* 0x00000001006c7547 */ /* 0x000fea000b800000 */
[----:B------:R-:W-:-:S03]  /*30f0*/  UMOV UR7, 0xffffffff ;  /* 0xffffffff00077882 */ /* 0x000fc60000000000 */
[----:B------:R-:W-:Y:S05]  /*3100*/  BRA.DIV UR7, `(.L_x_64) ;  /* 0x0000006e07447947 */ /* 0x000fea000b800000 */
[----:B------:R-:W-:-:S13]  /*3110*/  ELECT P6, URZ, PT ;  /* 0x0000000000ff782f */ /* 0x000fda00038c0000 */
.L_x_160:
[----:B------:R-:W-:Y:S05]  /*3120*/  @!P6 BRA `(.L_x_63) ;  /* 0x00000000005ce947 */ /* 0x000fea0003800000 */
[----:B-1----:R-:W1:Y:S02]  /*3130*/  LDS R3, [UR6+0x10] ;  /* 0x00001006ff037984 */ /* 0x002e640008000800 */
[----:B-1----:R-:W-:-:S04]  /*3140*/  SHF.L.U32 R3, R3, 0x1f, RZ ;  /* 0x0000001f03037819 */ /* 0x002fc800000006ff */
[----:B------:R-:W1:Y:S02]  /*3150*/  SYNCS.PHASECHK.TRANS64.TRYWAIT P0, [UR6+0x8], R3 ;  /* 0x00000803ff0075a7 */ /* 0x000e640008001106 */
[----:B-1----:R-:W-:Y:S05]  /*3160*/  @P0 BRA `(.L_x_65) ;  /* 0x0000000000080947 */ /* 0x002fea0003800000 */
[----:B------:R-:W1:Y:S02]  /*3170*/  SYNCS.PHASECHK.TRANS64.TRYWAIT P0, [UR6+0x8], R3 ;  /* 0x00000803ff0075a7 */ /* 0x000e640008001106 */
[----:B-1----:R-:W-:Y:S05]  /*3180*/  @!P0 BRA `(.L_x_66) ;  /* 0x0000006c00448947 */ /* 0x002fea0003800000 */
.L_x_65:
[----:B------:R-:W2:Y:S01]  /*3190*/  LDS R5, [UR37+0x140] ;  /* 0x00014025ff057984 */ /* 0x000ea20008000800 */
[----:B-1----:R-:W-:Y:S02]  /*31a0*/  HFMA2 R2, -RZ, RZ, 0, 5.9604644775390625e-08 ;  /* 0x00000001ff027431 */ /* 0x002fe400000001ff */
[----:B------:R-:W-:Y:S01]  /*31b0*/  IMAD.MOV.U32 R3, RZ, RZ, 0xffff ;  /* 0x0000ffffff037424 */ /* 0x000fe200078e00ff */
[----:B------:R-:W-:Y:S01]  /*31c0*/  UPRMT UR7, UR4, 0x654, UR8 ;  /* 0x0000065404077896 */ /* 0x000fe20008000008 */
[----:B--2---:R-:W-:-:S03]  /*31d0*/  IMAD.SHL.U32 R4, R5, 0x20, RZ ;  /* 0x0000002005047824 */ /* 0x004fc600078e00ff */
[-C--:B------:R-:W-:Y:S02]  /*31e0*/  SHF.L.U32 R3, R3, R5.reuse, RZ ;  /* 0x0000000503037219 */ /* 0x080fe400000006ff */
[----:B------:R-:W-:Y:S01]  /*31f0*/  SHF.L.U32 R5, R2, R5, RZ ;  /* 0x0000000502057219 */ /* 0x000fe200000006ff */
[----:B------:R2:W-:Y:S04]  /*3200*/  STS [UR37+0x140], R4 ;  /* 0x00014004ff007988 */ /* 0x0005e80008000825 */
[----:B------:R2:W-:Y:S04]  /*3210*/  ATOMS.OR RZ, [UR6+0x14], R3 ;  /* 0x00001403ffff798c */ /* 0x0005e8000b000006 */
[----:B------:R2:W-:Y:S01]  /*3220*/  ATOMS.OR RZ, [UR6+0x18], R5 ;  /* 0x00001805ffff798c */ /* 0x0005e2000b000006 */
[----:B------:R-:W-:Y:S03]  /*3230*/  SYNCS.ARRIVE.TRANS64.RED.A1T0 RZ, [UR7], RZ ;  /* 0x000000ffffff79a7 */ /* 0x000fe60008100407 */
[----:B------:R2:W-:Y:S01]  /*3240*/  ATOMS.XOR RZ, [UR6+0x10], R2 ;  /* 0x00001002ffff798c */ /* 0x0005e2000b800006 */
[----:B------:R-:W-:Y:S05]  /*3250*/  BRA `(.L_x_63) ;  /* 0x0000000000107947 */ /* 0x000fea0003800000 */
.L_x_56:
[----:B------:R-:W-:-:S05]  /*3260*/  MOV R2, 0xffffffff ;  /* 0xffffffff00027802 */ /* 0x000fca0000000f00 */
[----:B------:R1:W-:Y:S02]  /*3270*/  STS [UR37+0x140], R2 ;  /* 0x00014002ff007988 */ /* 0x0003e40008000825 */
[----:B-1----:R-:W-:Y:S02]  /*3280*/  MOV R2, 0x32a0 ;  /* 0x000032a000027802 */ /* 0x002fe40000000f00 */
[----:B-----5:R-:W-:Y:S05]  /*3290*/  CALL.REL.NOINC `($__internal_1_$__cuda_sm10x_tcgen05_guardrail_trap_phase_invalid_during_alloc) ;  /* 0x0000007400147944 */ /* 0x020fea0003c00000 */
.L_x_63:
[----:B------:R-:W-:Y:S05]  /*32a0*/  WARPSYNC.ALL ;  /* 0x0000000000007948 */ /* 0x000fea0003800000 */
[----:B------:R-:W3:Y:S01]  /*32b0*/  S2UR UR7, SR_CgaCtaId ;  /* 0x00000000000779c3 */ /* 0x000ee20000008800 */
[----:B------:R-:W-:Y:S01]  /*32c0*/  UMOV UR6, 0x400 ;  /* 0x0000040000067882 */ /* 0x000fe20000000000 */
[----:B------:R-:W-:-:S06]  /*32d0*/  NOP ;  /* 0x0000000000007918 */ /* 0x000fcc0000000000 */
[----:B------:R-:W-:Y:S06]  /*32e0*/  BAR.ARV 0x6, 0xa0 ;  /* 0x0182800000007b1d */ /* 0x000fec0000002000 */
[----:B------:R-:W4:Y:S01]  /*32f0*/  LDCU UR8, c[0x0][0x38c] ;  /* 0x00007180ff0877ac */ /* 0x000f220008000800 */
[----:B------:R-:W-:Y:S01]  /*3300*/  LOP3.LUT R0, R0, 0xffff, RZ, 0xc0, !PT ;  /* 0x0000ffff00007812 */ /* 0x000fe200078ec0ff */
[----:B-1----:R-:W-:Y:S01]  /*3310*/  IMAD.MOV.U32 R9, RZ, RZ, 0x1 ;  /* 0x00000001ff097424 */ /* 0x002fe200078e00ff */
[----:B------:R-:W-:Y:S01]  /*3320*/  LOP3.LUT R8, R8, 0xffff, RZ, 0xc0, !PT ;  /* 0x0000ffff08087812 */ /* 0x000fe200078ec0ff */
[----:B------:R-:W-:Y:S01]  /*3330*/  UMOV UR19, URZ ;  /* 0x000000ff00137c82 */ /* 0x000fe20008000000 */
[----:B------:R-:W-:Y:S01]  /*3340*/  R2UR UR11, R0 ;  /* 0x00000000000b72ca */ /* 0x000fe200000e0000 */
[----:B------:R-:W-:Y:S01]  /*3350*/  UMOV UR18, URZ ;  /* 0x000000ff00127c82 */ /* 0x000fe20008000000 */
[----:B------:R-:W-:Y:S01]  /*3360*/  R2UR UR12, R8 ;  /* 0x00000000080c72ca */ /* 0x000fe200000e0000 */
[----:B------:R-:W-:Y:S01]  /*3370*/  IMAD.MOV.U32 R8, RZ, RZ, RZ ;  /* 0x000000ffff087224 */ /* 0x000fe200078e00ff */
[----:B------:R-:W-:Y:S01]  /*3380*/  UMOV UR17, URZ ;  /* 0x000000ff00117c82 */ /* 0x000fe20008000000 */
[----:B---3--:R-:W-:-:S02]  /*3390*/  ULEA UR7, UR7, UR6, 0x18 ;  /* 0x0000000607077291 */ /* 0x008fc4000f8ec0ff */
[----:B------:R-:W-:Y:S02]  /*33a0*/  UISETP.NE.AND UP2, UPT, UR5, URZ, UPT ;  /* 0x000000ff0500728c */ /* 0x000fe4000bf45270 */
[----:B------:R-:W-:Y:S02]  /*33b0*/  UIADD3 UR13, UPT, UPT, UR7, 0x6300, URZ ;  /* 0x00006300070d7890 */ /* 0x000fe4000fffe0ff */
[----:B------:R-:W-:Y:S02]  /*33c0*/  UIADD3 UR14, UPT, UPT, UR7, 0xe300, URZ ;  /* 0x0000e300070e7890 */ /* 0x000fe4000fffe0ff */
[----:B----4-:R-:W-:Y:S01]  /*33d0*/  UIADD3 UR8, UPT, UPT, UR8, 0x7f, URZ ;  /* 0x0000007f08087890 */ /* 0x010fe2000fffe0ff */
[----:B--2---:R-:W1:Y:S01]  /*33e0*/  LDS R2, [UR7+0x140] ;  /* 0x00014007ff027984 */ /* 0x004e620008000800 */
[----:B------:R-:W-:Y:S02]  /*33f0*/  USHF.R.U32.HI UR13, URZ, 0x4, UR13 ;  /* 0x00000004ff0d7899 */ /* 0x000fe4000801160d */
[----:B------:R-:W-:-:S02]  /*3400*/  USHF.R.S32.HI UR6, URZ, 0x1f, UR8 ;  /* 0x0000001fff067899 */ /* 0x000fc40008011408 */
[----:B------:R-:W-:Y:S02]  /*3410*/  USHF.R.U32.HI UR14, URZ, 0x4, UR14 ;  /* 0x00000004ff0e7899 */ /* 0x000fe4000801160e */
[----:B------:R-:W-:Y:S02]  /*3420*/  ULEA.HI UR6, UR6, UR8, URZ, 0x7 ;  /* 0x0000000806067291 */ /* 0x000fe4000f8f38ff */
[----:B------:R-:W-:Y:S02]  /*3430*/  ULOP3.LUT UR13, UR13, 0x3fff, URZ, 0xc0, !UPT ;  /* 0x00003fff0d0d7892 */ /* 0x000fe4000f8ec0ff */
[----:B------:R-:W-:Y:S02]  /*3440*/  USHF.R.S32.HI UR6, URZ, 0x7, UR6 ;  /* 0x00000007ff067899 */ /* 0x000fe40008011406 */
[----:B------:R-:W-:Y:S02]  /*3450*/  ULOP3.LUT UR14, UR14, 0x3fff, URZ, 0xc0, !UPT ;  /* 0x00003fff0e0e7892 */ /* 0x000fe4000f8ec0ff */
[----:B------:R-:W-:Y:S01]  /*3460*/  UISETP.LT.AND UP0, UPT, UR6, 0x1, UPT ;  /* 0x000000010600788c */ /* 0x000fe2000bf01270 */
[----:B------:R-:W-:Y:S01]  /*3470*/  UMOV UR28, 0x0 ;  /* 0x00000000001c7882 */ /* 0x000fe20000000000 */
[----:B------:R-:W-:Y:S01]  /*3480*/  UMOV UR29, 0x8400490 ;  /* 0x08400490001d7882 */ /* 0x000fe20000000000 */
[----:B------:R-:W-:-:S02]  /*3490*/  ULOP3.LUT UR13, UR13, 0x10000, URZ, 0xfc, !UPT ;  /* 0x000100000d0d7892 */ /* 0x000fc4000f8efcff */
[----:B------:R-:W-:Y:S02]  /*34a0*/  ULOP3.LUT UR14, UR14, 0x10000, URZ, 0xfc, !UPT ;  /* 0x000100000e0e7892 */ /* 0x000fe4000f8efcff */
[----:B------:R-:W-:Y:S01]  /*34b0*/  USEL UR20, UR6, 0x1, !UP0 ;  /* 0x0000000106147887 */ /* 0x000fe2000c000000 */
[----:B------:R-:W-:Y:S01]  /*34c0*/  UMOV UR26, 0x0 ;  /* 0x00000000001a7882 */ /* 0x000fe20000000000 */
[----:B------:R-:W-:Y:S01]  /*34d0*/  UMOV UR27, 0x8400490 ;  /* 0x08400490001b7882 */ /* 0x000fe20000000000 */
[----:B------:R-:W-:Y:S01]  /*34e0*/  UMOV UR24, 0x0 ;  /* 0x0000000000187882 */ /* 0x000fe20000000000 */
[----:B------:R-:W-:Y:S01]  /*34f0*/  UMOV UR25, 0x8400490 ;  /* 0x0840049000197882 */ /* 0x000fe20000000000 */
[----:B------:R-:W-:Y:S01]  /*3500*/  UMOV UR22, 0x0 ;  /* 0x0000000000167882 */ /* 0x000fe20000000000 */
[----:B------:R-:W-:Y:S01]  /*3510*/  UMOV UR23, 0x8400490 ;  /* 0x0840049000177882 */ /* 0x000fe20000000000 */
[----:B-1----:R-:W-:Y:S02]  /*3520*/  R2UR UR21, R2 ;  /* 0x00000000021572ca */ /* 0x002fe400000e0000 */
[----:B------:R-:W-:-:S13]  /*3530*/  CS2R R2, SRZ ;  /* 0x0000000000027805 */ /* 0x000fda000001ff00 */
.L_x_74:
[C---:B------:R-:W-:Y:S02]  /*3540*/  LEA R0, R8.reuse, UR7, 0x3 ;  /* 0x0000000708007c11 */ /* 0x040fe4000f8e18ff */
[----:B------:R-:W-:Y:S02]  /*3550*/  SHF.L.U32 R4, R3, 0x1f, RZ ;  /* 0x0000001f03047819 */ /* 0x000fe400000006ff */
[----:B------:R-:W-:Y:S02]  /*3560*/  LEA R5, R8, UR7, 0x4 ;  /* 0x0000000708057c11 */ /* 0x000fe4000f8e20ff */
[----:B------:R-:W1:Y:S02]  /*3570*/  SYNCS.PHASECHK.TRANS64.TRYWAIT P0, [R0+URZ+0x90], R4 ;  /* 0x00009004000075a7 */ /* 0x000e6400080011ff */
[----:B-1-34-:R-:W-:Y:S05]  /*3580*/  @!P0 BRA `(.L_x_67) ;  /* 0x00000068005c8947 */ /* 0x01afea0003800000 */
.L_x_161:
[----:B-1----:R-:W1:Y:S01]  /*3590*/  LDS.128 R4, [R5+0x120] ;  /* 0x0001200005047984 */ /* 0x002e620000000c00 */
[----:B------:R-:W-:Y:S02]  /*35a0*/  VIADD R0, R0, 0xa0 ;  /* 0x000000a000007836 */ /* 0x000fe40000000000 */
[----:B------:R-:W-:Y:S01]  /*35b0*/  VIADD R8, R8, 0x1 ;  /* 0x0000000108087836 */ /* 0x000fe20000000000 */
[----:B------:R-:W-:Y:S01]  /*35c0*/  @!PT LDS RZ, [RZ] ;  /* 0x00000000fffff984 */ /* 0x000fe20000000800 */
[----:B------:R-:W-:Y:S01]  /*35d0*/  @!PT LDS RZ, [RZ] ;  /* 0x00000000fffff984 */ /* 0x000fe20000000800 */
[----:B------:R-:W-:Y:S01]  /*35e0*/  @!PT LDS RZ, [RZ] ;  /* 0x00000000fffff984 */ /* 0x000fe20000000800 */
[----:B------:R-:W-:Y:S01]  /*35f0*/  @!PT LDS RZ, [RZ] ;  /* 0x00000000fffff984 */ /* 0x000fe20000000800 */
[----:B------:R2:W-:Y:S06]  /*3600*/  MEMBAR.ALL.CTA ;  /* 0x0000000000007992 */ /* 0x0005ec0000008000 */
[----:B--2---:R-:W2:Y:S01]  /*3610*/  FENCE.VIEW.ASYNC.S ;  /* 0x00000000000073c6 */ /* 0x004ea20000000000 */
[----:B------:R-:W-:-:S04]  /*3620*/  PRMT R0, RZ, 0x654, R0 ;  /* 0x00000654ff007816 */ /* 0x000fc80000000000 */
[----:B--2---:R2:W-:Y:S01]  /*3630*/  SYNCS.ARRIVE.TRANS64.RED.A1T0 RZ, [R0+URZ], RZ ;  /* 0x000000ff00ff79a7 */ /* 0x0045e200081004ff */
[----:B-1----:R-:W-:Y:S01]  /*3640*/  LOP3.LUT P1, RZ, R6, 0x1, RZ, 0xc0, !PT ;  /* 0x0000000106ff7812 */ /* 0x002fe2000782c0ff */
[----:B--2---:R-:W-:-:S12]  /*3650*/  BRA.U UP2, `(.L_x_68) ;  /* 0x0000000502087547 */ /* 0x004fd8000b800000 */
[----:B------:R-:W1:Y:S01]  /*3660*/  LDCU UR8, c[0x0][0x38c] ;  /* 0x00007180ff0877ac */ /* 0x000e620008000800 */
[----:B------:R-:W-:Y:S02]  /*3670*/  PLOP3.LUT P2, PT, PT, PT, PT, 0x80, 0x8 ;  /* 0x000000000008781c */ /* 0x000fe40003f4f070 */
[----:B------:R-:W-:Y:S01]  /*3680*/  SHF.L.U32 R4, R9, 0x1f, RZ ;  /* 0x0000001f09047819 */ /* 0x000fe200000006ff */
[----:B------:R-:W-:Y:S02]  /*3690*/  ULEA UR9, UR19, UR7, 0x3 ;  /* 0x0000000713097291 */ /* 0x000fe4000f8e18ff */
[----:B------:R-:W-:Y:S02]  /*36a0*/  ULEA UR10, UR19, UR21, 0x7 ;  /* 0x00000015130a7291 */ /* 0x000fe4000f8e38ff */
[----:B-1----:R-:W-:-:S06]  /*36b0*/  UISETP.GE.AND UP0, UPT, UR8, 0x1, UPT ;  /* 0x000000010800788c */ /* 0x002fcc000bf06270 */
[----:B------:R-:W-:-:S05]  /*36c0*/  PLOP3.LUT P0, PT, PT, PT, UP0, 0x80, 0x8 ;  /* 0x000000000008781c */ /* 0x000fca0003f0f008 */
[----:B------:R-:W-:-:S08]  /*36d0*/  @UP0 ULEA UR8, UR18, UR7, 0x3 ;  /* 0x0000000712080291 */ /* 0x000fd0000f8e18ff */
[----:B------:R-:W-:-:S04]  /*36e0*/  @P0 SHF.L.U32 R0, R2, 0x1f, RZ ;  /* 0x0000001f02000819 */ /* 0x000fc800000006ff */
[----:B------:R1:W2:Y:S01]  /*36f0*/  @P0 SYNCS.PHASECHK.TRANS64.TRYWAIT P2, [UR8], R0 ;  /* 0x00000000ff0005a7 */ /* 0x0002a20008041108 */
[----:B------:R-:W3:Y:S02]  /*3700*/  SYNCS.PHASECHK.TRANS64.TRYWAIT P0, [UR9+0xd0], R4 ;  /* 0x0000d004ff0075a7 */ /* 0x000ee40008001109 */
[----:B-123--:R-:W-:Y:S05]  /*3710*/  @!P0 BRA `(.L_x_69) ;  /* 0x00000068000c8947 */ /* 0x00efea0003800000 */
.L_x_163:
[----:B------:R-:W-:Y:S01]  /*3720*/  UMOV UR16, UR17 ;  /* 0x0000001100107c82 */ /* 0x000fe20008000000 */
[----:B------:R-:W-:Y:S05]  /*3730*/  BRA.U !UP0, `(.L_x_70) ;  /* 0x0000000108c07547 */ /* 0x000fea000b800000 */
[----:B------:R-:W-:Y:S02]  /*3740*/  UIADD3 UR16, UPT, UPT, UR20, UR17, URZ ;  /* 0x0000001114107290 */ /* 0x000fe4000fffe0ff */
[----:B------:R-:W-:Y:S01]  /*3750*/  UPLOP3.LUT UP3, UPT, UPT, UPT, UPT, 0x40, 0x4 ;  /* 0x000000000004789c */ /* 0x000fe20003f6e870 */
[----:B------:R-:W-:Y:S01]  /*3760*/  UMOV UR15, UR6 ;  /* 0x00000006000f7c82 */ /* 0x000fe20008000000 */
[----:B------:R-:W-:-:S09]  /*3770*/  UMOV UR46, UR18 ;  /* 0x00000012002e7c82 */ /* 0x000fd20008000000 */
.L_x_73:
[----:B--2---:R-:W-:Y:S01]  /*3780*/  ULEA UR8, UR46, UR7, 0x3 ;  /* 0x000000072e087291 */ /* 0x004fe2000f8e18ff */
[----:B---3--:R-:W-:Y:S11]  /*3790*/  @P2 BRA `(.L_x_71) ;  /* 0x00000000000c2947 */ /* 0x008ff60003800000 */
[----:B-1----:R-:W-:Y:S04]  /*37a0*/  SHF.L.U32 R4, R2, 0x1f, RZ ;  /* 0x0000001f02047819 */ /* 0x002fe800000006ff */
[----:B------:R-:W1:Y:S02]  /*37b0*/  SYNCS.PHASECHK.TRANS64.TRYWAIT P0, [UR8], R4 ;  /* 0x00000004ff0075a7 */ /* 0x000e640008001108 */
[----:B-1----:R-:W-:Y:S05]  /*37c0*/  @!P0 BRA `(.L_x_72) ;  /* 0x0000006400f88947 */ /* 0x002fea0003800000 */
.L_x_71:
[----:B------:R-:W-:Y:S01]  /*37d0*/  UISETP.NE.AND UP0, UPT, UR15, 0x1, UPT ;  /* 0x000000010f00788c */ /* 0x000fe2000bf05270 */
[----:B------:R-:W-:Y:S01]  /*37e0*/  PLOP3.LUT P2, PT, PT, PT, PT, 0x80, 0x8 ;  /* 0x000000000008781c */ /* 0x000fe20003f4f070 */
[----:B------:R-:W-:Y:S02]  /*37f0*/  UIADD3 UR18, UPT, UPT, UR46, 0x1, URZ ;  /* 0x000000012e127890 */ /* 0x000fe4000fffe0ff */
[----:B------:R-:W-:Y:S02]  /*3800*/  ULEA UR32, UR46, UR14, 0xa ;  /* 0x0000000e2e207291 */ /* 0x000fe4000f8e50ff */
[----:B------:R-:W-:Y:S01]  /*3810*/  UISETP.NE.AND UP1, UPT, UR18, 0x4, UPT ;  /* 0x000000041200788c */ /* 0x000fe2000bf25270 */
[----:B------:R-:W-:Y:S01]  /*3820*/  PLOP3.LUT P0, PT, PT, PT, UP0, 0x80, 0x8 ;  /* 0x000000000008781c */ /* 0x000fe20003f0f008 */
[----:B------:R-:W-:Y:S02]  /*3830*/  UIADD3 UR44, UPT, UPT, UR32, 0x2, URZ ;  /* 0x00000002202c7890 */ /* 0x000fe4000fffe0ff */
[----:B------:R-:W-:Y:S02]  /*3840*/  USEL UR31, URZ, 0x1, UP1 ;  /* 0x00000001ff1f7887 */ /* 0x000fe40008800000 */
[----:B------:R-:W-:Y:S02]  /*3850*/  USEL UR18, UR18, URZ, UP1 ;  /* 0x000000ff12127287 */ /* 0x000fe40008800000 */
[----:B------:R-:W-:Y:S02]  /*3860*/  UIADD3 UR40, UPT, UPT, UR32, 0x4, URZ ;  /* 0x0000000420287890 */ /* 0x000fe4000fffe0ff */
[----:B------:R-:W-:Y:S01]  /*3870*/  @UP0 ULEA UR30, UR18, UR7, 0x3 ;  /* 0x00000007121e0291 */ /* 0x000fe2000f8e18ff */
[----:B------:R-:W-:Y:S01]  /*3880*/  LOP3.LUT R2, R2, UR31, RZ, 0x3c, !PT ;  /* 0x0000001f02027c12 */ /* 0x000fe2000f8e3cff */
[----:B------:R-:W-:Y:S02]  /*3890*/  UIADD3 UR36, UPT, UPT, UR32, 0x6, URZ ;  /* 0x0000000620247890 */ /* 0x000fe4000fffe0ff */
[----:B------:R-:W-:Y:S01]  /*38a0*/  UIADD3 UR8, UPT, UPT, UR8, 0x20, URZ ;  /* 0x0000002008087890 */ /* 0x000fe2000fffe0ff */
[----:B-1----:R-:W-:Y:S01]  /*38b0*/  @P0 SHF.L.U32 R0, R2, 0x1f, RZ ;  /* 0x0000001f02000819 */ /* 0x002fe200000006ff */
[----:B------:R-:W-:Y:S02]  /*38c0*/  UIADD3 UR17, UPT, UPT, UR17, 0x1, URZ ;  /* 0x0000000111117890 */ /* 0x000fe4000fffe0ff */
[----:B------:R-:W-:Y:S01]  /*38d0*/  UIADD3 UR15, UPT, UPT, UR15, -0x1, URZ ;  /* 0xffffffff0f0f7890 */ /* 0x000fe2000fffe0ff */
[----:B------:R2:W3:Y:S01]  /*38e0*/  @P0 SYNCS.PHASECHK.TRANS64.TRYWAIT P2, [UR30], R0 ;  /* 0x00000000ff0005a7 */ /* 0x0004e2000804111e */
[----:B------:R-:W-:Y:S02]  /*38f0*/  ULEA UR30, UR46, UR13, 0x9 ;  /* 0x0000000d2e1e7291 */ /* 0x000fe4000f8e48ff */
[----:B------:R-:W-:Y:S02]  /*3900*/  UISETP.NE.AND UP0, UPT, UR17, UR16, UPT ;  /* 0x000000101100728c */ /* 0x000fe4000bf05270 */
[----:B------:R-:W-:Y:S02]  /*3910*/  UIADD3 UR42, UPT, UPT, UR30, 0x2, URZ ;  /* 0x000000021e2a7890 */ /* 0x000fe4000fffe0ff */
[----:B------:R-:W-:Y:S02]  /*3920*/  UIADD3 UR38, UPT, UPT, UR30, 0x4, URZ ;  /* 0x000000041e267890 */ /* 0x000fe4000fffe0ff */
[----:B------:R-:W-:Y:S01]  /*3930*/  UIADD3 UR34, UPT, UPT, UR30, 0x6, URZ ;  /* 0x000000061e227890 */ /* 0x000fe2000fffe0ff */
[----:B------:R-:W-:Y:S01]  /*3940*/  UMOV UR33, 0x40004040 ;  /* 0x4000404000217882 */ /* 0x000fe20000000000 */
[----:B------:R-:W-:Y:S01]  /*3950*/  UMOV UR31, 0x40004040 ;  /* 0x40004040001f7882 */ /* 0x000fe20000000000 */
[----:B------:R-:W-:Y:S01]  /*3960*/  UMOV UR45, 0x40004040 ;  /* 0x40004040002d7882 */ /* 0x000fe20000000000 */
[----:B------:R2:W-:Y:S01]  /*3970*/  UTCQMMA.2CTA gdesc[UR30], gdesc[UR32], tmem[UR10], tmem[UR28], idesc[UR29], UP3 ;  /* 0x00ff1c201e0075ea */ /* 0x0005e20009a0030a */
[----:B------:R-:W-:Y:S01]  /*3980*/  UPLOP3.LUT UP3, UPT, UPT, UPT, UPT, 0x80, 0x8 ;  /* 0x000000000008789c */ /* 0x000fe20003f6f070 */
[----:B------:R-:W-:Y:S01]  /*3990*/  UMOV UR43, 0x40004040 ;  /* 0x40004040002b7882 */ /* 0x000fe20000000000 */
[----:B------:R-:W-:Y:S01]  /*39a0*/  UMOV UR41, 0x40004040 ;  /* 0x4000404000297882 */ /* 0x000fe20000000000 */
[----:B------:R2:W-:Y:S01]  /*39b0*/  UTCQMMA.2CTA gdesc[UR42], gdesc[UR44], tmem[UR10], tmem[UR26], idesc[UR27], UPT ;  /* 0x00ff1a2c2a0075ea */ /* 0x0005e2000ba0030a */
[----:B------:R-:W-:Y:S01]  /*39c0*/  UMOV UR39, 0x40004040 ;  /* 0x4000404000277882 */ /* 0x000fe20000000000 */
[----:B------:R-:W-:Y:S01]  /*39d0*/  UMOV UR37, 0x40004040 ;  /* 0x4000404000257882 */ /* 0x000fe20000000000 */
[----:B------:R-:W-:Y:S01]  /*39e0*/  UMOV UR35, 0x40004040 ;  /* 0x4000404000237882 */ /* 0x000fe20000000000 */
[----:B------:R2:W-:Y:S01]  /*39f0*/  UTCQMMA.2CTA gdesc[UR38], gdesc[UR40], tmem[UR10], tmem[UR24], idesc[UR25], UPT ;  /* 0x00ff1828260075ea */ /* 0x0005e2000ba0030a */
[----:B------:R2:W-:Y:S01]  /*3a00*/  UTCQMMA.2CTA gdesc[UR34], gdesc[UR36], tmem[UR10], tmem[UR22], idesc[UR23], UPT ;  /* 0x00ff1624220075ea */ /* 0x0005e2000ba0030a */
[----:B------:R2:W-:Y:S01]  /*3a10*/  UTCBAR.2CTA.MULTICAST [UR8], URZ, UR12 ;  /* 0x000000ff080073e9 */ /* 0x0005e2000820080c */
[----:B------:R-:W-:Y:S01]  /*3a20*/  UMOV UR46, UR18 ;  /* 0x00000012002e7c82 */ /* 0x000fe20008000000 */
[----:B------:R-:W-:Y:S05]  /*3a30*/  BRA.U UP0, `(.L_x_73) ;  /* 0xfffffffd00507547 */ /* 0x000fea000b83ffff */
.L_x_70:
[----:B------:R-:W-:Y:S01]  /*3a40*/  UIADD3 UR9, UPT, UPT, UR9, 0xb0, URZ ;  /* 0x000000b009097890 */ /* 0x000fe2000fffe0ff */
[----:B------:R-:W-:-:S08]  /*3a50*/  UMOV UR17, UR16 ;  /* 0x0000001000117c82 */ /* 0x000fd00008000000 */
[----:B------:R4:W-:Y:S01]  /*3a60*/  UTCBAR.2CTA.MULTICAST [UR9], URZ, UR11 ;  /* 0x000000ff090073e9 */ /* 0x0009e2000820080b */
[----:B------:R-:W-:Y:S02]  /*3a70*/  NOP ;  /* 0x0000000000007918 */ /* 0x000fe40000000000 */
.L_x_68:
[----:B------:R-:W-:Y:S01]  /*3a80*/  UIADD3 UR19, UPT, UPT, UR19, 0x1, URZ ;  /* 0x0000000113137890 */ /* 0x000fe2000fffe0ff */
[----:B------:R-:W-:-:S03]  /*3a90*/  ISETP.NE.AND P0, PT, R8, 0x2, PT ;  /* 0x000000020800780c */ /* 0x000fc60003f05270 */
[----:B------:R-:W-:Y:S01]  /*3aa0*/  UISETP.NE.AND UP0, UPT, UR19, 0x4, UPT ;  /* 0x000000041300788c */ /* 0x000fe2000bf05270 */
[----:B-12---:R-:W-:Y:S02]  /*3ab0*/  SEL R0, RZ, 0x1, P0 ;  /* 0x00000001ff007807 */ /* 0x006fe40000000000 */
[----:B------:R-:W-:Y:S01]  /*3ac0*/  SEL R8, R8, RZ, P0 ;  /* 0x000000ff08087207 */ /* 0x000fe20000000000 */
[----:B------:R-:W-:Y:S01]  /*3ad0*/  USEL UR8, URZ, 0x1, UP0 ;  /* 0x00000001ff087887 */ /* 0x000fe20008000000 */
[----:B------:R-:W-:Y:S01]  /*3ae0*/  LOP3.LUT R3, R3, R0, RZ, 0x3c, !PT ;  /* 0x0000000003037212 */ /* 0x000fe200078e3cff */
[----:B------:R-:W-:-:S04]  /*3af0*/  USEL UR19, UR19, URZ, UP0 ;  /* 0x000000ff13137287 */ /* 0x000fc80008000000 */
[----:B------:R-:W-:Y:S01]  /*3b00*/  LOP3.LUT R9, R9, UR8, RZ, 0x3c, !PT ;  /* 0x0000000809097c12 */ /* 0x000fe2000f8e3cff */
[----:B------:R-:W-:Y:S07]  /*3b10*/  @P1 BRA `(.L_x_74) ;  /* 0xfffffff800881947 */ /* 0x000fee000383ffff */
[----:B------:R-:W1:Y:S01]  /*3b20*/  S2UR UR6, SR_CgaCtaId ;  /* 0x00000000000679c3 */ /* 0x000e620000008800 */
[----:B------:R-:W-:Y:S01]  /*3b30*/  ELECT P0, URZ, PT ;  /* 0x0000000000ff782f */ /* 0x000fe20003800000 */
[----:B------:R-:W-:Y:S01]  /*3b40*/  HFMA2 R0, -RZ, RZ, 0, 5.9604644775390625e-08 ;  /* 0x00000001ff007431 */ /* 0x000fe200000001ff */
[----:B------:R-:W-:-:S05]  /*3b50*/  UMOV UR8, 0x40 ;  /* 0x0000004000087882 */ /* 0x000fca0000000000 */
[----:B------:R-:W-:Y:S01]  /*3b60*/  UVIRTCOUNT.DEALLOC.SMPOOL 0x80 ;  /* 0x000000800000784c */ /* 0x000fe20000000000 */
[----:B------:R-:W-:Y:S02]  /*3b70*/  UISETP.NE.AND UP0, UPT, UR5, URZ, UPT ;  /* 0x000000ff0500728c */ /* 0x000fe4000bf05270 */
[----:B-1----:R-:W-:-:S09]  /*3b80*/  ULEA UR6, UR6, UR8, 0x18 ;  /* 0x0000000806067291 */ /* 0x002fd2000f8ec0ff */
[----:B------:R1:W-:Y:S01]  /*3b90*/  @P0 STS.U8 [UR6+0x1c], R0 ;  /* 0x00001c00ff000988 */ /* 0x0003e20008000006 */
[----:B------:R-:W-:Y:S05]  /*3ba0*/  BRA.U UP0, `(.L_x_75) ;  /* 0x0000000100a07547 */ /* 0x000fea000b800000 */
[----:B------:R-:W-:Y:S01]  /*3bb0*/  UIADD3 UR5, UPT, UPT, UR7, 0xd0, URZ ;  /* 0x000000d007057890 */ /* 0x000fe2000fffe0ff */
[----:B------:R-:W-:-:S03]  /*3bc0*/  SHF.L.U32 R2, R9, 0x1f, RZ ;  /* 0x0000001f09027819 */ /* 0x000fc600000006ff */
[----:B------:R-:W-:-:S09]  /*3bd0*/  ULEA UR8, UR19, UR5, 0x3 ;  /* 0x0000000513087291 */ /* 0x000fd2000f8e18ff */
[----:B------:R-:W2:Y:S02]  /*3be0*/  SYNCS.PHASECHK.TRANS64.TRYWAIT P0, [UR8], R2 ;  /* 0x00000002ff0075a7 */ /* 0x000ea40008001108 */
[----:B--2---:R-:W-:Y:S05]  /*3bf0*/  @!P0 BRA `(.L_x_76) ;  /* 0x0000006400048947 */ /* 0x004fea0003800000 */
.L_x_166:
[----:B----4-:R-:W-:-:S04]  /*3c00*/  UIADD3 UR9, UPT, UPT, UR19, 0x1, URZ ;  /* 0x0000000113097890 */ /* 0x010fc8000fffe0ff */
        /* <DEDUP_REMOVED lines=8> */
.L_x_168:
        /* <DEDUP_REMOVED lines=9> */
.L_x_170:
[----:B------:R-:W-:-:S04]  /*3d20*/  UIADD3 UR9, UPT, UPT, UR9, 0x1, URZ ;  /* 0x0000000109097890 */ /* 0x000fc8000fffe0ff */
[----:B------:R-:W-:-:S04]  /*3d30*/  UISETP.NE.AND UP1, UPT, UR9, 0x4, UPT ;  /* 0x000000040900788c */ /* 0x000fc8000bf25270 */
[----:B------:R-:W-:Y:S02]  /*3d40*/  USEL UR8, URZ, 0x1, UP1 ;  /* 0x00000001ff087887 */ /* 0x000fe40008800000 */
[----:B------:R-:W-:-:S04]  /*3d50*/  USEL UR9, UR9, URZ, UP1 ;  /* 0x000000ff09097287 */ /* 0x000fc80008800000 */
[----:B------:R-:W-:Y:S01]  /*3d60*/  ULEA UR9, UR9, UR5, 0x3 ;  /* 0x0000000509097291 */ /* 0x000fe2000f8e18ff */
[----:B------:R-:W-:-:S04]  /*3d70*/  LOP3.LUT R2, R2, UR8, RZ, 0x3c, !PT ;  /* 0x0000000802027c12 */ /* 0x000fc8000f8e3cff */
[----:B------:R-:W-:Y:S01]  /*3d80*/  SHF.L.U32 R2, R2, 0x1f, RZ ;  /* 0x0000001f02027819 */ /* 0x000fe200000006ff */
[----:B-1----:R-:W-:-:S04]  /*3d90*/  IMAD.U32 R0, RZ, RZ, UR9 ;  /* 0x00000009ff007e24 */ /* 0x002fc8000f8e00ff */
[----:B------:R1:W2:Y:S03]  /*3da0*/  SYNCS.PHASECHK.TRANS64.TRYWAIT P0, [R0+URZ], R2 ;  /* 0x00000002000075a7 */ /* 0x0002a600080011ff */
[----:B--2---:R-:W-:Y:S05]  /*3db0*/  @!P0 NANOSLEEP.SYNCS 0x989680 ;  /* 0x009896800000895d */ /* 0x004fea0003900000 */
[----:B------:R-:W2:Y:S02]  /*3dc0*/  @!P0 SYNCS.PHASECHK.TRANS64 P0, [R0+URZ], R2 ;  /* 0x00000002000085a7 */ /* 0x000ea400080010ff */
[----:B--2---:R-:W-:Y:S05]  /*3dd0*/  @P0 BRA `(.L_x_79) ;  /* 0x0000000000200947 */ /* 0x004fea0003800000 */
.L_x_80:
[----:B--2---:R2:W4:Y:S02]  /*3de0*/  SYNCS.PHASECHK.TRANS64.TRYWAIT P0, [R0+URZ], R2 ;  /* 0x00000002000075a7 */ /* 0x00452400080011ff */
[----:B----4-:R-:W-:Y:S05]  /*3df0*/  @!P0 NANOSLEEP.SYNCS 0x989680 ;  /* 0x009896800000895d */ /* 0x010fea0003900000 */
[----:B------:R-:W4:Y:S02]  /*3e00*/  @!P0 SYNCS.PHASECHK.TRANS64 P0, [R0+URZ], R2 ;  /* 0x00000002000085a7 */ /* 0x000f2400080010ff */
[----:B----4-:R-:W-:Y:S05]  /*3e10*/  @!P0 BRA `(.L_x_80) ;  /* 0xfffffffc00f08947 */ /* 0x010fea000383ffff */
[----:B------:R-:W-:Y:S05]  /*3e20*/  BRA `(.L_x_79) ;  /* 0x00000000000c7947 */ /* 0x000fea0003800000 */
.L_x_75:
[----:B------:R-:W-:-:S04]  /*3e30*/  UIADD3 UR5, UPT, UPT, UR7, 0x110, URZ ;  /* 0x0000011007057890 */ /* 0x000fc8000fffe0ff */
[----:B------:R-:W-:-:S09]  /*3e40*/  UPRMT UR5, UR4, 0x654, UR5 ;  /* 0x0000065404057896 */ /* 0x000fd20008000005 */
[----:B------:R-:W-:Y:S03]  /*3e50*/  SYNCS.ARRIVE.TRANS64.RED.A1T0 RZ, [UR5], RZ ;  /* 0x000000ffffff79a7 */ /* 0x000fe60008100405 */
.L_x_79:
[----:B-12---:R-:W-:Y:S01]  /*3e60*/  SHF.L.U32 R2, RZ, 0x1f, RZ ;  /* 0x0000001fff027819 */ /* 0x006fe200000006ff */
[----:B------:R-:W-:Y:S01]  /*3e70*/  UIADD3 UR5, UPT, UPT, UR7, 0x110, URZ ;  /* 0x0000011007057890 */ /* 0x000fe2000fffe0ff */
[----:B------:R-:W-:Y:S02]  /*3e80*/  PLOP3.LUT P0, PT, PT, PT, UP0, 0x80, 0x8 ;  /* 0x000000000008781c */ /* 0x000fe40003f0f008 */
[----:B------:R-:W1:Y:S02]  /*3e90*/  SYNCS.PHASECHK.TRANS64.TRYWAIT P1, [UR7+0x110], R2 ;  /* 0x00011002ff0075a7 */ /* 0x000e640008021107 */
[----:B-1----:R-:W-:Y:S09]  /*3ea0*/  @!P1 BRA `(.L_x_81) ;  /* 0x0000006000a09947 */ /* 0x002ff20003800000 */
.L_x_172:
[----:B------:R-:W-:Y:S01]  /*3eb0*/  @!UP0 UPRMT UR5, UR4, 0x654, UR5 ;  /* 0x0000065404058896 */ /* 0x000fe20008000005 */
[----:B------:R-:W-:Y:S02]  /*3ec0*/  UMOV UR8, 0xffff ;  /* 0x0000ffff00087882 */ /* 0x000fe40000000000 */
[----:B------:R-:W-:-:S06]  /*3ed0*/  UMOV UR4, 0x1 ;  /* 0x0000000100047882 */ /* 0x000fcc0000000000 */
[----:B------:R-:W-:Y:S01]  /*3ee0*/  @!P0 SYNCS.ARRIVE.TRANS64.RED.A1T0 RZ, [UR5], RZ ;  /* 0x000000ffffff89a7 */ /* 0x000fe20008100405 */
[----:B------:R-:W-:Y:S01]  /*3ef0*/  NOP ;  /* 0x0000000000007918 */ /* 0x000fe20000000000 */
[----:B-1----:R-:W1:Y:S01]  /*3f00*/  LDS R0, [UR6+0x14] ;  /* 0x00001406ff007984 */ /* 0x002e620008000800 */
[----:B------:R-:W-:-:S04]  /*3f10*/  ULOP3.LUT UR5, UR21, 0xffff, URZ, 0xc0, !UPT ;  /* 0x0000ffff15057892 */ /* 0x000fc8000f8ec0ff */
[----:B------:R-:W-:-:S04]  /*3f20*/  USHF.R.U32.HI UR5, URZ, 0x5, UR5 ;  /* 0x00000005ff057899 */ /* 0x000fc80008011605 */
[----:B------:R-:W-:Y:S02]  /*3f30*/  USHF.L.U32 UR8, UR8, UR5, URZ ;  /* 0x0000000508087299 */ /* 0x000fe400080006ff */
[----:B------:R-:W-:-:S04]  /*3f40*/  USHF.L.U32 UR4, UR4, UR5, URZ ;  /* 0x0000000504047299 */ /* 0x000fc800080006ff */
[----:B-1----:R-:W-:-:S04]  /*3f50*/  LOP3.LUT R0, R0, UR8, RZ, 0xc0, !PT ;  /* 0x0000000800007c12 */ /* 0x002fc8000f8ec0ff */
[----:B------:R-:W-:-:S13]  /*3f60*/  ISETP.NE.AND P0, PT, R0, UR8, PT ;  /* 0x0000000800007c0c */ /* 0x000fda000bf05270 */
[----:B------:R-:W-:Y:S05]  /*3f70*/  @P0 BRA `(.L_x_82) ;  /* 0x0000000000580947 */ /* 0x000fea0003800000 */
[----:B------:R-:W1:Y:S02]  /*3f80*/  LDS R0, [UR6+0x18] ;  /* 0x00001806ff007984 */ /* 0x000e640008000800 */
[----:B-1----:R-:W-:-:S04]  /*3f90*/  LOP3.LUT R0, R0, UR4, RZ, 0xc0, !PT ;  /* 0x0000000400007c12 */ /* 0x002fc8000f8ec0ff */
[----:B------:R-:W-:-:S13]  /*3fa0*/  ISETP.NE.AND P0, PT, R0, UR4, PT ;  /* 0x0000000400007c0c */ /* 0x000fda000bf05270 */
[----:B------:R-:W-:Y:S05]  /*3fb0*/  @P0 BRA `(.L_x_83) ;  /* 0x00000000003c0947 */ /* 0x000fea0003800000 */
[----:B------:R-:W1:Y:S01]  /*3fc0*/  S2R R2, SR_LANEID ;  /* 0x0000000000027919 */ /* 0x000e620000000000 */
[----:B------:R-:W-:Y:S01]  /*3fd0*/  ULOP3.LUT UR8, URZ, UR8, URZ, 0x33, !UPT ;  /* 0x00000008ff087292 */ /* 0x000fe2000f8e33ff */
[----:B------:R-:W-:Y:S02]  /*3fe0*/  VOTEU.ANY UR7, UPT, PT ;  /* 0x0000000000077886 */ /* 0x000fe400038e0100 */
[----:B------:R-:W-:-:S03]  /*3ff0*/  UFLO.U32 UR7, UR7 ;  /* 0x00000007000772bd */ /* 0x000fc600080e0000 */
[----:B------:R-:W-:-:S04]  /*4000*/  IMAD.U32 R0, RZ, RZ, UR8 ;  /* 0x00000008ff007e24 */ /* 0x000fc8000f8e00ff */
[----:B------:R2:W3:Y:S02]  /*4010*/  REDUX UR5, R0 ;  /* 0x00000000000573c4 */ /* 0x0004e40000000000 */
[----:B------:R1:W-:Y:S02]  /*4020*/  UTCATOMSWS.AND URZ, UR8 ;  /* 0x0000000800ff79e3 */ /* 0x0003e40008000000 */
[----:B-1----:R-:W-:Y:S02]  /*4030*/  ISETP.EQ.U32.AND P0, PT, R2, UR7, PT ;  /* 0x0000000702007c0c */ /* 0x002fe4000bf02070 */
[----:B--2---:R-:W-:Y:S02]  /*4040*/  LOP3.LUT R0, RZ, UR4, RZ, 0x33, !PT ;  /* 0x00000004ff007c12 */ /* 0x004fe4000f8e33ff */
[----:B---3--:R-:W-:Y:S02]  /*4050*/  MOV R2, UR5 ;  /* 0x0000000500027c02 */ /* 0x008fe40008000f00 */
[----:B------:R-:W1:Y:S07]  /*4060*/  REDUX UR4, R0 ;  /* 0x00000000000473c4 */ /* 0x000e6e0000000000 */
[----:B------:R2:W-:Y:S01]  /*4070*/  @P0 ATOMS.AND RZ, [UR6+0x14], R2 ;  /* 0x00001402ffff098c */ /* 0x0005e2000a800006 */
[----:B-1----:R-:W-:-:S05]  /*4080*/  IMAD.U32 R0, RZ, RZ, UR4 ;  /* 0x00000004ff007e24 */ /* 0x002fca000f8e00ff */
[----:B------:R2:W-:Y:S01]  /*4090*/  @P0 ATOMS.AND RZ, [UR6+0x18], R0 ;  /* 0x00001800ffff098c */ /* 0x0005e2000a800006 */
[----:B------:R-:W-:Y:S05]  /*40a0*/  BRA `(.L_x_84) ;  /* 0x0000000000147947 */ /* 0x000fea0003800000 */
.L_x_83:
[----:B------:R-:W-:Y:S02]  /*40b0*/  MOV R2, 0x40d0 ;  /* 0x000040d000027802 */ /* 0x000fe40000000f00 */
[----:B---345:R-:W-:Y:S05]  /*40c0*/  CALL.REL.NOINC `($__internal_0_$__cuda_sm10x_tcgen05_guardrail_trap_col_being_dealloced_not_returned_by_alloc) ;  /* 0x00000064007c7944 */ /* 0x038fea0003c00000 */
[----:B------:R-:W-:Y:S05]  /*40d0*/  BRA `(.L_x_84) ;  /* 0x0000000000087947 */ /* 0x000fea0003800000 */
.L_x_82:
[----:B------:R-:W-:Y:S02]  /*40e0*/  MOV R2, 0x4100 ;  /* 0x0000410000027802 */ /* 0x000fe40000000f00 */
[----:B---345:R-:W-:Y:S05]  /*40f0*/  CALL.REL.NOINC `($__internal_2_$__cuda_sm10x_tcgen05_guardrail_trap_unallocated_columns_being_dealloced) ;  /* 0x0000006400887944 */ /* 0x038fea0003c00000 */
.L_x_84:
[----:B------:R-:W-:Y:S01]  /*4100*/  NOP ;  /* 0x0000000000007918 */ /* 0x000fe20000000000 */
[----:B----4-:R-:W-:Y:S05]  /*4110*/  EXIT ;  /* 0x000000000000794d */ /* 0x010fea0003800000 */
.L_x_55:
[----:B------:R-:W-:-:S09]  /*4120*/  UISETP.NE.OR UP5, UPT, UR10, 0x3, !UP5 ;  /* 0x000000030a00788c */ /* 0x000fd2000efa5670 */
[----:B------:R-:W-:Y:S05]  /*4130*/  BRA.U UP5, `(.L_x_85) ;  /* 0x0000001105747547 */ /* 0x000fea000b800000 */
[----:B------:R-:W1:Y:S01]  /*4140*/  LDC R0, c[0x0][0xb30] ;  /* 0x0002cc00ff007b82 */ /* 0x000e620000000800 */
[----:B------:R-:W2:Y:S01]  /*4150*/  LDCU.64 UR8, c[0x0][0x888] ;  /* 0x00011100ff0877ac */ /* 0x000ea20008000a00 */
[----:B------:R-:W-:Y:S02]  /*4160*/  HFMA2 R27, -RZ, RZ, 0, 0 ;  /* 0x00000000ff1b7431 */ /* 0x000fe400000001ff */
[----:B------:R-:W-:Y:S01]  /*4170*/  IMAD.MOV.U32 R29, RZ, RZ, 0x1 ;  /* 0x00000001ff1d7424 */ /* 0x000fe200078e00ff */
[----:B------:R-:W-:Y:S01]  /*4180*/  MOV R25, 0x1000 ;  /* 0x0000100000197802 */ /* 0x000fe20000000f00 */
[----:B------:R-:W3:Y:S01]  /*4190*/  LDCU.64 UR4, c[0x0][0x890] ;  /* 0x00011200ff0477ac */ /* 0x000ee20008000a00 */
[----:B------:R-:W-:Y:S01]  /*41a0*/  IMAD.MOV.U32 R28, RZ, RZ, RZ ;  /* 0x000000ffff1c7224 */ /* 0x000fe200078e00ff */
[----:B------:R-:W4:Y:S01]  /*41b0*/  LDC R24, c[0x0][0x370] ;  /* 0x0000dc00ff187b82 */ /* 0x000f220000000800 */
[----:B------:R-:W-:Y:S01]  /*41c0*/  UMOV UR7, 0x400 ;  /* 0x0000040000077882 */ /* 0x000fe20000000000 */
[----:B------:R-:W-:-:S02]  /*41d0*/  UPLOP3.LUT UP1, UPT, UPT, UPT, UPT, 0x40, 0x4 ;  /* 0x000000000004789c */ /* 0x000fc40003f2e870 */
[----:B------:R-:W-:-:S04]  /*41e0*/  ULEA UR7, UR37, UR7, 0x18 ;  /* 0x0000000725077291 */ /* 0x000fc8000f8ec0ff */
[----:B------:R-:W4:Y:S01]  /*41f0*/  LDC R3, c[0x0][0xb0c] ;  /* 0x0002c300ff037b82 */ /* 0x000f220000000800 */
[----:B------:R-:W-:Y:S02]  /*4200*/  UIADD3 UR13, UPT, UPT, UR7, 0x58, URZ ;  /* 0x00000058070d7890 */ /* 0x000fe4000fffe0ff */
[----:B--2---:R-:W-:Y:S02]  /*4210*/  UISETP.NE.U32.AND UP3, UPT, UR8, URZ, UPT ;  /* 0x000000ff0800728c */ /* 0x004fe4000bf65070 */
[----:B------:R-:W-:Y:S02]  /*4220*/  UIADD3 UR41, UPT, UPT, UR7, 0x40, URZ ;  /* 0x0000004007297890 */ /* 0x000fe4000fffe0ff */
[----:B---3--:R-:W-:Y:S01]  /*4230*/  UISETP.NE.U32.AND UP4, UPT, UR4, URZ, UPT ;  /* 0x000000ff0400728c */ /* 0x008fe2000bf85070 */
[----:B------:R-:W2:Y:S01]  /*4240*/  LDC R18, c[0x0][0xb20] ;  /* 0x0002c800ff127b82 */ /* 0x000ea20000000800 */
[----:B-1----:R-:W-:Y:S01]  /*4250*/  ISETP.NE.AND P1, PT, R0, 0x1, PT ;  /* 0x000000010000780c */ /* 0x002fe20003f25270 */
[----:B------:R-:W-:-:S02]  /*4260*/  UISETP.NE.AND.EX UP3, UPT, UR9, URZ, UPT, UP3 ;  /* 0x000000ff0900728c */ /* 0x000fc4000bf65330 */
[----:B------:R-:W-:Y:S02]  /*4270*/  UIADD3 UR33, UPT, UPT, UR7, 0x48, URZ ;  /* 0x0000004807217890 */ /* 0x000fe4000fffe0ff */
[----:B------:R-:W-:Y:S02]  /*4280*/  UIADD3 UR25, UPT, UPT, UR7, 0x50, URZ ;  /* 0x0000005007197890 */ /* 0x000fe4000fffe0ff */
[----:B------:R-:W1:Y:S01]  /*4290*/  LDC.64 R30, c[0x0][0x348] ;  /* 0x0000d200ff1e7b82 */ /* 0x000e620000000a00 */
[----:B------:R-:W-:Y:S02]  /*42a0*/  UPRMT UR13, UR37, 0x654, UR13 ;  /* 0x00000654250d7896 */ /* 0x000fe4000800000d */
[----:B------:R-:W-:-:S05]  /*42b0*/  UISETP.NE.AND.EX UP4, UPT, UR5, URZ, UPT, UP4 ;  /* 0x000000ff0500728c */ /* 0x000fca000bf85340 */
[----:B------:R-:W3:Y:S08]  /*42c0*/  LDC.64 R16, c[0x0][0xb10] ;  /* 0x0002c400ff107b82 */ /* 0x000ef00000000a00 */
[----:B------:R-:W1:Y:S08]  /*42d0*/  LDC.64 R6, c[0x0][0xb18] ;  /* 0x0002c600ff067b82 */ /* 0x000e700000000a00 */
[----:B------:R-:W1:Y:S08]  /*42e0*/  LDC.64 R4, c[0x0][0xb28] ;  /* 0x0002ca00ff047b82 */ /* 0x000e700000000a00 */
[----:B--2-4-:R-:W1:Y:S02]  /*42f0*/  LDC R19, c[0x0][0x374] ;  /* 0x0000dd00ff137b82 */ /* 0x014e640000000800 */
.L_x_96:
[C---:B------:R-:W-:Y:S02]  /*4300*/  LEA R0, R28.reuse, UR7, 0x3 ;  /* 0x000000071c007c11 */ /* 0x040fe4000f8e18ff */
[----:B------:R-:W-:Y:S02]  /*4310*/  SHF.L.U32 R2, R27, 0x1f, RZ ;  /* 0x0000001f1b027819 */ /* 0x000fe400000006ff */
[----:B------:R-:W-:Y:S02]  /*4320*/  LEA R20, R28, UR7, 0x4 ;  /* 0x000000071c147c11 */ /* 0x000fe4000f8e20ff */
[----:B--2---:R-:W2:Y:S02]  /*4330*/  SYNCS.PHASECHK.TRANS64.TRYWAIT P0, [R0+URZ+0x90], R2 ;  /* 0x00009002000075a7 */ /* 0x004ea400080011ff */
[----:B--2---:R-:W-:Y:S05]  /*4340*/  @!P0 BRA `(.L_x_86) ;  /* 0x0000005c00908947 */ /* 0x004fea0003800000 */
.L_x_173:
[----:B------:R-:W-:Y:S01]  /*4350*/  ISETP.GE.AND P0, PT, R40, 0x1, PT ;  /* 0x000000012800780c */ /* 0x000fe20003f06270 */
[----:B------:R-:W4:Y:S01]  /*4360*/  LDS.128 R20, [R20+0x120] ;  /* 0x0001200014147984 */ /* 0x000f220000000c00 */
[----:B--2---:R-:W-:Y:S01]  /*4370*/  VIADD R0, R0, 0xa0 ;  /* 0x000000a000007836 */ /* 0x004fe20000000000 */
[----:B------:R-:W-:Y:S01]  /*4380*/  @!PT LDS RZ, [RZ] ;  /* 0x00000000fffff984 */ /* 0x000fe20000000800 */
[----:B------:R-:W-:Y:S01]  /*4390*/  @!PT LDS RZ, [RZ] ;  /* 0x00000000fffff984 */ /* 0x000fe20000000800 */
[----:B------:R-:W-:Y:S01]  /*43a0*/  @!PT LDS RZ, [RZ] ;  /* 0x00000000fffff984 */ /* 0x000fe20000000800 */
[----:B------:R-:W-:Y:S01]  /*43b0*/  @!PT LDS RZ, [RZ] ;  /* 0x00000000fffff984 */ /* 0x000fe20000000800 */
[----:B------:R2:W-:Y:S06]  /*43c0*/  MEMBAR.ALL.CTA ;  /* 0x0000000000007992 */ /* 0x0005ec0000008000 */
[----:B--2---:R-:W2:Y:S01]  /*43d0*/  FENCE.VIEW.ASYNC.S ;  /* 0x00000000000073c6 */ /* 0x004ea20000000000 */
[----:B------:R-:W-:Y:S04]  /*43e0*/  PRMT R0, RZ, 0x654, R0 ;  /* 0x00000654ff007816 */ /* 0x000fe80000000000 */
[----:B--2---:R2:W-:Y:S01]  /*43f0*/  SYNCS.ARRIVE.TRANS64.RED.A1T0 RZ, [R0+URZ], RZ ;  /* 0x000000ff00ff79a7 */ /* 0x0045e200081004ff */
[----:B----4-:R-:W-:Y:S11]  /*4400*/  LOP3.LUT P3, RZ, R22, 0x1, RZ, 0xc0, !PT ;  /* 0x0000000116ff7812 */ /* 0x010ff6000786c0ff */
[----:B------:R-:W-:Y:S02]  /*4410*/  @!UPT UIADD3 URZ, UPT, UPT, URZ, URZ, URZ ;  /* 0x000000fffffff290 */ /* 0x000fe4000fffe0ff */
[----:B------:R-:W-:Y:S02]  /*4420*/  @P3 MOV R11, R20 ;  /* 0x00000014000b3202 */ /* 0x000fe40000000f00 */
[----:B------:R-:W-:Y:S01]  /*4430*/  @P3 LOP3.LUT R10, R21, 0xffff, RZ, 0xc0, !PT ;  /* 0x0000ffff150a3812 */ /* 0x000fe200078ec0ff */
[----:B--2---:R-:W-:Y:S06]  /*4440*/  @!P0 BRA `(.L_x_87) ;  /* 0x0000000000a48947 */ /* 0x004fec0003800000 */
[-C--:B-1----:R-:W-:Y:S01]  /*4450*/  IMAD.HI.U32 R0, R19, R7.reuse, RZ ;  /* 0x0000000713007227 */ /* 0x082fe200078e00ff */
[----:B------:R-:W-:Y:S02]  /*4460*/  ISETP.NE.AND P0, PT, R6, 0x1, PT ;  /* 0x000000010600780c */ /* 0x000fe40003f05270 */
[----:B------:R-:W-:Y:S01]  /*4470*/  ISETP.NE.AND P2, PT, R40, 0x1, PT ;  /* 0x000000012800780c */ /* 0x000fe20003f45270 */
[----:B---3--:R-:W-:Y:S01]  /*4480*/  IMAD.HI.U32 R9, R24, R16, RZ ;  /* 0x0000001018097227 */ /* 0x008fe200078e00ff */
[----:B------:R-:W-:Y:S02]  /*4490*/  SHF.R.U32.HI R0, RZ, R18, R0 ;  /* 0x00000012ff007219 */ /* 0x000fe40000011600 */
[----:B------:R-:W-:Y:S01]  /*44a0*/  ISETP.NE.AND P4, PT, R3, 0x1, PT ;  /* 0x000000010300780c */ /* 0x000fe20003f85270 */
[----:B------:R-:W-:Y:S01]  /*44b0*/  IMAD.HI.U32 R13, R10, R7, RZ ;  /* 0x000000070a0d7227 */ /* 0x000fe200078e00ff */
[----:B------:R-:W-:Y:S02]  /*44c0*/  SHF.R.U32.HI R9, RZ, R17, R9 ;  /* 0x00000011ff097219 */ /* 0x000fe40000011609 */
[----:B------:R-:W-:Y:S01]  /*44d0*/  SEL R0, R19, R0, !P0 ;  /* 0x0000000013007207 */ /* 0x000fe20004000000 */
[----:B------:R-:W-:Y:S01]  /*44e0*/  IMAD.HI.U32 R12, R11, R16, RZ ;  /* 0x000000100b0c7227 */ /* 0x000fe200078e00ff */
[----:B------:R-:W-:Y:S03]  /*44f0*/  SEL R9, R24, R9, !P4 ;  /* 0x0000000918097207 */ /* 0x000fe60006000000 */
[-C--:B------:R-:W-:Y:S01]  /*4500*/  IMAD.HI.U32 R8, R0, R4.reuse, RZ ;  /* 0x0000000400087227 */ /* 0x080fe200078e00ff */
[----:B------:R-:W-:Y:S03]  /*4510*/  SHF.R.U32.HI R12, RZ, R17, R12 ;  /* 0x00000011ff0c7219 */ /* 0x000fe6000001160c */
[----:B------:R-:W-:Y:S01]  /*4520*/  IMAD.HI.U32 R2, R9, R4, RZ ;  /* 0x0000000409027227 */ /* 0x000fe200078e00ff */
[-C--:B------:R-:W-:Y:S02]  /*4530*/  @P2 SHF.R.U32.HI R0, RZ, R5.reuse, R8 ;  /* 0x00000005ff002219 */ /* 0x080fe40000011608 */
[----:B------:R-:W-:Y:S02]  /*4540*/  SHF.R.U32.HI R8, RZ, R18, R13 ;  /* 0x00000012ff087219 */ /* 0x000fe4000001160d */
[----:B------:R-:W-:Y:S01]  /*4550*/  @P2 SHF.R.U32.HI R9, RZ, R5, R2 ;  /* 0x00000005ff092219 */ /* 0x000fe20000011602 */
[----:B------:R-:W-:Y:S01]  /*4560*/  IMAD R0, R40, R0, RZ ;  /* 0x0000000028007224 */ /* 0x000fe200078e02ff */
[----:B------:R-:W-:Y:S02]  /*4570*/  SEL R8, R10, R8, !P0 ;  /* 0x000000080a087207 */ /* 0x000fe40004000000 */
[----:B------:R-:W-:Y:S01]  /*4580*/  SEL R2, R11, R12, !P4 ;  /* 0x0000000c0b027207 */ /* 0x000fe20006000000 */
[----:B------:R-:W-:Y:S01]  /*4590*/  IMAD R12, R40, R9, RZ ;  /* 0x00000009280c7224 */ /* 0x000fe200078e02ff */
[C---:B------:R-:W-:Y:S01]  /*45a0*/  ISETP.GE.AND P0, PT, R8.reuse, R0, PT ;  /* 0x000000000800720c */ /* 0x040fe20003f06270 */
[----:B------:R-:W-:Y:S03]  /*45b0*/  IMAD.HI.U32 R0, R8, R4, RZ ;  /* 0x0000000408007227 */ /* 0x000fe600078e00ff */
[----:B------:R-:W-:Y:S02]  /*45c0*/  ISETP.GE.OR P0, PT, R2, R12, P0 ;  /* 0x0000000c0200720c */ /* 0x000fe40000706670 */
[-C--:B------:R-:W-:Y:S04]  /*45d0*/  SHF.R.U32.HI R0, RZ, R5.reuse, R0 ;  /* 0x00000005ff007219 */ /* 0x080fe80000011600 */
[----:B------:R-:W-:Y:S05]  /*45e0*/  SEL R13, R8, R0, !P2 ;  /* 0x00000000080d7207 */ /* 0x000fea0005000000 */
[----:B------:R-:W-:Y:S02]  /*45f0*/  IMAD.MOV R12, RZ, RZ, -R13 ;  /* 0x000000ffff0c7224 */ /* 0x000fe400078e0a0d */
[----:B------:R-:W-:Y:S04]  /*4600*/  @!P0 IMAD.HI.U32 R0, R2, R4, RZ ;  /* 0x0000000402008227 */ /* 0x000fe800078e00ff */
[----:B------:R-:W-:Y:S01]  /*4610*/  IMAD R12, R40, R12, R8 ;  /* 0x0000000c280c7224 */ /* 0x000fe200078e0208 */
[----:B------:R-:W-:Y:S04]  /*4620*/  @!P0 SHF.R.U32.HI R0, RZ, R5, R0 ;  /* 0x00000005ff008219 */ /* 0x000fe80000011600 */
[----:B------:R-:W-:Y:S04]  /*4630*/  @!P0 SEL R0, R2, R0, !P2 ;  /* 0x0000000002008207 */ /* 0x000fe80005000000 */
[----:B------:R-:W-:Y:S01]  /*4640*/  @!P0 IADD3 R13, PT, PT, R13, -R0, RZ ;  /* 0x800000000d0d8210 */ /* 0x000fe20007ffe0ff */
[----:B------:R-:W-:Y:S01]  /*4650*/  @!P0 IMAD R0, R9, R12, R0 ;  /* 0x0000000c09008224 */ /* 0x000fe200078e0200 */
[----:B------:R-:W-:Y:S01]  /*4660*/  IADD3 R9, PT, PT, -R8, RZ, RZ ;  /* 0x000000ff08097210 */ /* 0x000fe20007ffe1ff */
[--C-:B------:R-:W-:Y:S02]  /*4670*/  IMAD.MOV R12, RZ, RZ, -R2.reuse ;  /* 0x000000ffff0c7224 */ /* 0x100fe400078e0a02 */
[----:B------:R-:W-:Y:S02]  /*4680*/  @!P0 IMAD R8, R13, R40, R2 ;  /* 0x000000280d088224 */ /* 0x000fe400078e0202 */
[----:B------:R-:W-:Y:S02]  /*4690*/  @!P0 IMAD.MOV.U32 R2, RZ, RZ, R0 ;  /* 0x000000ffff028224 */ /* 0x000fe400078e0000 */
[----:B------:R-:W-:Y:S02]  /*46a0*/  IMAD R11, R3, R12, R11 ;  /* 0x0000000c030b7224 */ /* 0x000fe400078e020b */
[----:B------:R-:W-:Y:S02]  /*46b0*/  IMAD R10, R6, R9, R10 ;  /* 0x00000009060a7224 */ /* 0x000fe400078e020a */
[----:B------:R-:W-:Y:S02]  /*46c0*/  IMAD R11, R2, R3, R11 ;  /* 0x00000003020b7224 */ /* 0x000fe400078e020b */
[----:B------:R-:W-:Y:S02]  /*46d0*/  IMAD R10, R8, R6, R10 ;  /* 0x00000006080a7224 */ /* 0x000fe400078e020a */
.L_x_87:
[----:B------:R-:W-:Y:S05]  /*46e0*/  BRA.U UP1, `(.L_x_88) ;  /* 0x0000000101107547 */ /* 0x000fea000b800000 */
[----:B------:R-:W-:Y:S04]  /*46f0*/  MOV R2, UR6 ;  /* 0x0000000600027c02 */ /* 0x000fe80008000f00 */
[----:B------:R-:W-:Y:S04]  /*4700*/  SHF.L.U32 R2, R2, 0x1f, RZ ;  /* 0x0000001f02027819 */ /* 0x000fe800000006ff */
[----:B------:R-:W2:Y:S02]  /*4710*/  SYNCS.PHASECHK.TRANS64.TRYWAIT P0, [UR7+0x88], R2 ;  /* 0x00008802ff0075a7 */ /* 0x000ea40008001107 */
[----:B--2---:R-:W-:Y:S05]  /*4720*/  @!P0 BRA `(.L_x_89) ;  /* 0x0000005800ac8947 */ /* 0x004fea0003800000 */
.L_x_88:
[----:B------:R-:W-:Y:S02]  /*4730*/  R2UR UR42, R15 ;  /* 0x000000000f2a72ca */ /* 0x000fe400000e0000 */
[----:B------:R-:W-:Y:S02]  /*4740*/  R2UR UR43, R14 ;  /* 0x000000000e2b72ca */ /* 0x000fe400000e0000 */
[----:B------:R-:W-:Y:S02]  /*4750*/  ISETP.NE.U32.AND P2, PT, RZ, UR4, PT ;  /* 0x00000004ff007c0c */ /* 0x000fe4000bf45070 */
[----:B------:R-:W-:Y:S02]  /*4760*/  SHF.L.U32 R14, R29, 0x1f, RZ ;  /* 0x0000001f1d0e7819 */ /* 0x000fe400000006ff */
[----:B------:R-:W-:Y:S05]  /*4770*/  ISETP.NE.AND.EX P2, PT, RZ, UR5, PT, P2 ;  /* 0x00000005ff007c0c */ /* 0x000fea000bf45320 */
[----:B------:R-:W-:Y:S02]  /*4780*/  USHF.L.U32 UR42, UR42, 0x8, URZ ;  /* 0x000000082a2a7899 */ /* 0x000fe400080006ff */
[----:B------:R-:W-:Y:S01]  /*4790*/  USHF.L.U32 UR43, UR43, 0x6, URZ ;  /* 0x000000062b2b7899 */ /* 0x000fe200080006ff */
[----:B------:R-:W-:Y:S11]  /*47a0*/  BRA.U !UP4, `(.L_x_90) ;  /* 0x000000010c347547 */ /* 0x000ff6000b800000 */
[----:B------:R-:W-:Y:S01]  /*47b0*/  UPLOP3.LUT UP0, UPT, UPT, UPT, UP3, 0x80, 0x8 ;  /* 0x000000000008789c */ /* 0x000fe20003f0f030 */
[----:B--2---:R-:W-:Y:S02]  /*47c0*/  HFMA2 R0, -RZ, RZ, 0, 5.9604644775390625e-08 ;  /* 0x00000001ff007431 */ /* 0x004fe400000001ff */
[----:B------:R-:W-:Y:S03]  /*47d0*/  IMAD.MOV.U32 R96, RZ, RZ, 0x1 ;  /* 0x00000001ff607424 */ /* 0x000fe600078e00ff */
[----:B------:R-:W-:Y:S05]  /*47e0*/  PLOP3.LUT P0, PT, PT, PT, UP0, 0x80, 0x8 ;  /* 0x000000000008781c */ /* 0x000fea0003f0f008 */
[----:B------:R-:W2:Y:S01]  /*47f0*/  @UP0 LDCU.64 UR10, c[0x0][0x888] ;  /* 0x00011100ff0a07ac */ /* 0x000ea20008000a00 */
[----:B------:R-:W-:Y:S07]  /*4800*/  @UP0 UIMAD UR8, UR36, UR4, URZ ;  /* 0x00000004240802a4 */ /* 0x000fee000f8e02ff */
[----:B------:R-:W-:Y:S01]  /*4810*/  @!P0 PRMT R96, R0, 0x7610, R96 ;  /* 0x0000761000608816 */ /* 0x000fe20000000060 */
[----:B--2---:R-:W-:Y:S03]  /*4820*/  @UP0 UIMAD.WIDE UR10, UR8, 0x4, UR10 ;  /* 0x00000004080a08a5 */ /* 0x004fe6000f8e020a */
[----:B------:R-:W2:Y:S03]  /*4830*/  @!UP0 LDCU UR8, c[0x0][0x880] ;  /* 0x00011000ff0887ac */ /* 0x000ea60008000800 */
[----:B------:R-:W-:Y:S01]  /*4840*/  IMAD.U32 R8, RZ, RZ, UR10 ;  /* 0x0000000aff087e24 */ /* 0x000fe2000f8e00ff */
[----:B------:R-:W-:Y:S05]  /*4850*/  MOV R9, UR11 ;  /* 0x0000000b00097c02 */ /* 0x000fea0008000f00 */
[----:B-----5:R4:W5:Y:S02]  /*4860*/  @P0 LDG.E R49, desc[UR46][R8.64] ;  /* 0x0000002e08310981 */ /* 0x020964000c1e1900 */
[----:B--2-4-:R-:W-:Y:S07]  /*4870*/  @!P0 IMAD.U32 R49, RZ, RZ, UR8 ;  /* 0x00000008ff318e24 */ /* 0x014fee000f8e00ff */
.L_x_90:
[----:B-----5:R-:W-:Y:S01]  /*4880*/  @!P2 FSETP.EQ.AND P0, PT, R49, RZ, PT ;  /* 0x000000ff3100a20b */ /* 0x020fe20003f02000 */
[----:B------:R-:W-:Y:S01]  /*4890*/  @!UPT UIADD3 URZ, UPT, UPT, URZ, URZ, URZ ;  /* 0x000000fffffff290 */ /* 0x000fe2000fffe0ff */
[----:B------:R-:W-:Y:S11]  /*48a0*/  @!P2 BRA `(.L_x_91) ;  /* 0x000000000014a947 */ /* 0x000ff60003800000 */
[----:B------:R-:W-:Y:S02]  /*48b0*/  LOP3.LUT P2, RZ, R96, 0xff, RZ, 0xc0, !PT ;  /* 0x000000ff60ff7812 */ /* 0x000fe4000784c0ff */
[----:B------:R-:W-:Y:S04]  /*48c0*/  PLOP3.LUT P0, PT, PT, PT, UP0, 0x80, 0x8 ;  /* 0x000000000008781c */ /* 0x000fe80003f0f008 */
[----:B------:R-:W-:Y:S07]  /*48d0*/  PLOP3.LUT P0, PT, P0, PT, PT, 0x8, 0x80 ;  /* 0x000000000080781c */ /* 0x000fee000070e170 */
[----:B------:R-:W-:Y:S11]  /*48e0*/  @P2 FSETP.EQ.AND P0, PT, R49, RZ, PT ;  /* 0x000000ff3100220b */ /* 0x000ff60003f02000 */
[----:B------:R-:W-:Y:S02]  /*48f0*/  @!UPT UIADD3 URZ, UPT, UPT, URZ, URZ, URZ ;  /* 0x000000fffffff290 */ /* 0x000fe4000fffe0ff */
.L_x_91:
[----:B------:R-:W4:Y:S01]  /*4900*/  SYNCS.PHASECHK.TRANS64.TRYWAIT P2, [UR7+0x60], R14 ;  /* 0x0000600eff0075a7 */ /* 0x000f220008041107 */
[----:B------:R-:W-:Y:S04]  /*4910*/  ELECT P4, URZ, PT ;  /* 0x0000000000ff782f */ /* 0x000fe80003880000 */
[----:B------:R-:W-:Y:S11]  /*4920*/  PLOP3.LUT P4, PT, P0, P4, PT, 0xf2, 0x2f ;  /* 0x00000000002f781c */ /* 0x000ff60000789e72 */
[----:B------:R-:W-:Y:S02]  /*4930*/  @!UPT UIADD3 URZ, UPT, UPT, URZ, URZ, URZ ;  /* 0x000000fffffff290 */ /* 0x000fe4000fffe0ff */
[----:B-1----:R-:W-:Y:S05]  /*4940*/  @!P4 IADD3 R8, P0, PT, R30, 0x580, RZ ;  /* 0x000005801e08c810 */ /* 0x002fea0007f1e0ff */
[----:B--2---:R-:W-:Y:S01]  /*4950*/  @!P4 IMAD.X R2, RZ, RZ, R31, P0 ;  /* 0x000000ffff02c224 */ /* 0x004fe200000e061f */
[----:B----4-:R-:W-:Y:S07]  /*4960*/  @!P2 BRA `(.L_x_92) ;  /* 0x000000580034a947 */ /* 0x010fee0003800000 */
.L_x_176:
[----:B------:R-:W-:Y:S01]  /*4970*/  @!P4 R2UR UR9, R8 ;  /* 0x000000000809c2ca */ /* 0x000fe200000e0000 */
[----:B------:R-:W-:Y:S01]  /*4980*/  VOTEU.ALL UP1, P4 ;  /* 0x0000000000ff7886 */ /* 0x000fe20002020000 */
[----:B------:R-:W-:Y:S01]  /*4990*/  @!P4 R2UR UR8, R2 ;  /* 0x000000000208c2ca */ /* 0x000fe200000e0000 */
[----:B------:R-:W-:Y:S01]  /*49a0*/  VOTEU.ALL UP2, P4 ;  /* 0x0000000000ff7886 */ /* 0x000fe20002040000 */
[----:B------:R-:W-:Y:S01]  /*49b0*/  UMOV UR16, 0x0 ;  /* 0x0000000000107882 */ /* 0x000fe20000000000 */
[----:B------:R-:W-:Y:S01]  /*49c0*/  UMOV UR17, 0x10000000 ;  /* 0x1000000000117882 */ /* 0x000fe20000000000 */
[----:B------:R-:W-:Y:S01]  /*49d0*/  @!UP1 UIADD3 UR40, UPT, UPT, UR7, 0x200, URZ ;  /* 0x0000020007289890 */ /* 0x000fe2000fffe0ff */
[----:B-1----:R-:W-:Y:S01]  /*49e0*/  @!P4 IMAD.MOV.U32 R0, RZ, RZ, 0x1000 ;  /* 0x00001000ff00c424 */ /* 0x002fe200078e00ff */
[----:B------:R-:W-:Y:S01]  /*49f0*/  UMOV UR44, UR36 ;  /* 0x00000024002c7c82 */ /* 0x000fe20008000000 */
[----:B------:R-:W-:Y:S01]  /*4a00*/  @!UP1 UIADD3 UR10, UPT, UPT, UR42, 0x80, URZ ;  /* 0x000000802a0a9890 */ /* 0x000fe2000fffe0ff */
[----:B------:R-:W-:Y:S01]  /*4a10*/  UMOV UR11, UR43 ;  /* 0x0000002b000b7c82 */ /* 0x000fe20008000000 */
[----:B------:R-:W-:Y:S02]  /*4a20*/  UMOV UR12, UR36 ;  /* 0x00000024000c7c82 */ /* 0x000fe40008000000 */
[----:B------:R-:W-:Y:S01]  /*4a30*/  IMAD.U32 R8, RZ, RZ, UR9 ;  /* 0x00000009ff087e24 */ /* 0x000fe2000f8e00ff */
[----:B------:R-:W-:Y:S01]  /*4a40*/  UMOV UR9, UR41 ;  /* 0x0000002900097c82 */ /* 0x000fe20008000000 */
[----:B------:R-:W-:Y:S01]  /*4a50*/  IMAD.U32 R9, RZ, RZ, UR8 ;  /* 0x00000008ff097e24 */ /* 0x000fe2000f8e00ff */
[----:B------:R-:W-:Y:S02]  /*4a60*/  @!UP1 UIADD3 UR8, UPT, UPT, UR7, 0xa00, URZ ;  /* 0x00000a0007089890 */ /* 0x000fe4000fffe0ff */
[----:B------:R-:W-:Y:S01]  /*4a70*/  @!P4 R2UR UR18, R8 ;  /* 0x000000000812c2ca */ /* 0x000fe200000e0000 */
[----:B------:R-:W-:Y:S01]  /*4a80*/  VOTEU.ALL UP1, P4 ;  /* 0x0000000000ff7886 */ /* 0x000fe20002020000 */
[----:B------:R-:W-:Y:S01]  /*4a90*/  @!P4 R2UR UR19, R9 ;  /* 0x000000000913c2ca */ /* 0x000fe200000e0000 */
[----:B------:R-:W-:Y:S01]  /*4aa0*/  UPRMT UR14, UR37, 0x654, UR41 ;  /* 0x00000654250e7896 */ /* 0x000fe20008000029 */
[----:B------:R-:W-:Y:S05]  /*4ab0*/  @!P4 IADD3 R8, P0, PT, R30, 0x580, RZ ;  /* 0x000005801e08c810 */ /* 0x000fea0007f1e0ff */
[----:B------:R-:W-:Y:S06]  /*4ac0*/  @!P4 IMAD.X R2, RZ, RZ, R31, P0 ;  /* 0x000000ffff02c224 */ /* 0x000fec00000e061f */
[----:B------:R1:W-:Y:S01]  /*4ad0*/  @!UP2 UTMALDG.3D [UR40], [UR18], desc[UR16] ;  /* 0x000010281200a5b4 */ /* 0x0003e20008011000 */
[----:B------:R1:W-:Y:S01]  /*4ae0*/  @!UP1 UTMALDG.3D [UR8], [UR18], desc[UR16] ;  /* 0x00001008120095b4 */ /* 0x0003e20008011000 */
[----:B------:R1:W-:Y:S01]  /*4af0*/  @!P4 SYNCS.ARRIVE.TRANS64.RED.A0TR RZ, [UR7+0x40], R0 ;  /* 0x00004000ffffc9a7 */ /* 0x0003e20008300407 */
[----:B------:R-:W-:Y:S01]  /*4b00*/  SYNCS.ARRIVE.TRANS64.RED.A1T0 RZ, [UR14], RZ ;  /* 0x000000ffffff79a7 */ /* 0x000fe2000810040e */
[----:B------:R-:W2:Y:S02]  /*4b10*/  SYNCS.PHASECHK.TRANS64.TRYWAIT P2, [UR7+0x68], R14 ;  /* 0x0000680eff0075a7 */ /* 0x000ea40008041107 */
[----:B-12---:R-:W-:Y:S05]  /*4b20*/  @!P2 BRA `(.L_x_93) ;  /* 0x0000005400dca947 */ /* 0x006fea0003800000 */
.L_x_178:
        /* <DEDUP_REMOVED lines=8> */
[----:B------:R-:W-:Y:S01]  /*4bb0*/  @!UP1 UIADD3 UR32, UPT, UPT, UR7, 0x1200, URZ ;  /* 0x0000120007209890 */ /* 0x000fe2000fffe0ff */
[----:B------:R-:W-:Y:S01]  /*4bc0*/  UMOV UR35, UR43 ;  /* 0x0000002b00237c82 */ /* 0x000fe20008000000 */
[----:B------:R-:W-:Y:S03]  /*4bd0*/  @!UP1 UIADD3 UR10, UPT, UPT, UR42, 0xa0, URZ ;  /* 0x000000a02a0a9890 */ /* 0x000fe6000fffe0ff */
[----:B------:R-:W-:Y:S01]  /*4be0*/  IMAD.U32 R8, RZ, RZ, UR9 ;  /* 0x00000009ff087e24 */ /* 0x000fe2000f8e00ff */
[----:B------:R-:W-:Y:S01]  /*4bf0*/  UMOV UR9, UR33 ;  /* 0x0000002100097c82 */ /* 0x000fe20008000000 */
[----:B------:R-:W-:Y:S01]  /*4c00*/  IMAD.U32 R9, RZ, RZ, UR8 ;  /* 0x00000008ff097e24 */ /* 0x000fe2000f8e00ff */
[----:B------:R-:W-:Y:S02]  /*4c10*/  @!UP1 UIADD3 UR8, UPT, UPT, UR7, 0x1a00, URZ ;  /* 0x00001a0007089890 */ /* 0x000fe4000fffe0ff */
[----:B------:R-:W-:Y:S01]  /*4c20*/  @!P4 R2UR UR18, R8 ;  /* 0x000000000812c2ca */ /* 0x000fe200000e0000 */
[----:B------:R-:W-:Y:S01]  /*4c30*/  VOTEU.ALL UP1, P4 ;  /* 0x0000000000ff7886 */ /* 0x000fe20002020000 */
[----:B------:R-:W-:Y:S01]  /*4c40*/  @!P4 R2UR UR19, R9 ;  /* 0x000000000913c2ca */ /* 0x000fe200000e0000 */
[----:B------:R-:W-:Y:S01]  /*4c50*/  UMOV UR11, UR43 ;  /* 0x0000002b000b7c82 */ /* 0x000fe20008000000 */
[----:B------:R-:W-:Y:S01]  /*4c60*/  UMOV UR12, UR36 ;  /* 0x00000024000c7c82 */ /* 0x000fe20008000000 */
[----:B------:R-:W-:Y:S01]  /*4c70*/  UPRMT UR14, UR37, 0x654, UR33 ;  /* 0x00000654250e7896 */ /* 0x000fe20008000021 */
[----:B------:R-:W-:Y:S05]  /*4c80*/  @!P4 IADD3 R8, P0, PT, R30, 0x580, RZ ;  /* 0x000005801e08c810 */ /* 0x000fea0007f1e0ff */
[----:B------:R-:W-:Y:S04]  /*4c90*/  @!P4 IMAD.X R2, RZ, RZ, R31, P0 ;  /* 0x000000ffff02c224 */ /* 0x000fe800000e061f */
[----:B------:R1:W-:Y:S01]  /*4ca0*/  @!UP2 UTMALDG.3D [UR32], [UR18], desc[UR16] ;  /* 0x000010201200a5b4 */ /* 0x0003e20008011000 */
[----:B------:R1:W-:Y:S01]  /*4cb0*/  @!UP1 UTMALDG.3D [UR8], [UR18], desc[UR16] ;  /* 0x00001008120095b4 */ /* 0x0003e20008011000 */
[----:B------:R1:W-:Y:S01]  /*4cc0*/  @!P4 SYNCS.ARRIVE.TRANS64.RED.A0TR RZ, [UR7+0x48], R0 ;  /* 0x00004800ffffc9a7 */ /* 0x0003e20008300407 */
[----:B------:R-:W-:Y:S01]  /*4cd0*/  SYNCS.ARRIVE.TRANS64.RED.A1T0 RZ, [UR14], RZ ;  /* 0x000000ffffff79a7 */ /* 0x000fe2000810040e */
[----:B------:R-:W2:Y:S02]  /*4ce0*/  SYNCS.PHASECHK.TRANS64.TRYWAIT P2, [UR7+0x70], R14 ;  /* 0x0000700eff0075a7 */ /* 0x000ea40008041107 */
[----:B-12---:R-:W-:Y:S05]  /*4cf0*/  @!P2 BRA `(.L_x_94) ;  /* 0x000000540080a947 */ /* 0x006fea0003800000 */
.L_x_180:
[----:B------:R-:W2:Y:S01]  /*4d00*/  LDC.64 R12, c[0x0][0xb18] ;  /* 0x0002c600ff0c7b82 */ /* 0x000ea20000000a00 */
[----:B------:R-:W-:Y:S01]  /*4d10*/  @!P4 R2UR UR8, R2 ;  /* 0x000000000208c2ca */ /* 0x000fe200000e0000 */
[----:B------:R-:W-:Y:S01]  /*4d20*/  VOTEU.ALL UP1, P4 ;  /* 0x0000000000ff7886 */ /* 0x000fe20002020000 */
[----:B------:R-:W-:Y:S01]  /*4d30*/  @!P4 R2UR UR9, R8 ;  /* 0x000000000809c2ca */ /* 0x000fe200000e0000 */
[----:B------:R-:W-:Y:S01]  /*4d40*/  VOTEU.ALL UP2, P4 ;  /* 0x0000000000ff7886 */ /* 0x000fe20002040000 */
[----:B------:R-:W-:Y:S03]  /*4d50*/  UMOV UR16, 0x0 ;  /* 0x0000000000107882 */ /* 0x000fe60000000000 */
[----:B------:R-:W4:Y:S01]  /*4d60*/  @!P1 LDC R2, c[0x0][0xb0c] ;  /* 0x0002c300ff029b82 */ /* 0x000f220000000800 */
[----:B------:R-:W-:Y:S01]  /*4d70*/  @!UP1 UIADD3 UR26, UPT, UPT, UR42, 0x40, URZ ;  /* 0x000000402a1a9890 */ /* 0x000fe2000fffe0ff */
[----:B-1----:R-:W-:Y:S01]  /*4d80*/  @!P4 IMAD.MOV.U32 R0, RZ, RZ, 0x1000 ;  /* 0x00001000ff00c424 */ /* 0x002fe200078e00ff */
[----:B------:R-:W-:Y:S01]  /*4d90*/  @!UP1 UIADD3 UR24, UPT, UPT, UR7, 0x2200, URZ ;  /* 0x0000220007189890 */ /* 0x000fe2000fffe0ff */
[----:B------:R-:W-:Y:S01]  /*4da0*/  @P3 SHF.R.U32.HI R26, RZ, 0x10, R21 ;  /* 0x00000010ff1a3819 */ /* 0x000fe20000011615 */
[----:B------:R-:W-:Y:S01]  /*4db0*/  UMOV UR17, 0x10000000 ;  /* 0x1000000000117882 */ /* 0x000fe20000000000 */
[----:B------:R-:W-:Y:S01]  /*4dc0*/  UMOV UR27, UR43 ;  /* 0x0000002b001b7c82 */ /* 0x000fe20008000000 */
[----:B------:R-:W-:Y:S01]  /*4dd0*/  UMOV UR28, UR36 ;  /* 0x00000024001c7c82 */ /* 0x000fe20008000000 */
[----:B------:R-:W-:Y:S01]  /*4de0*/  IMAD.U32 R9, RZ, RZ, UR8 ;  /* 0x00000008ff097e24 */ /* 0x000fe2000f8e00ff */
[----:B------:R-:W-:Y:S01]  /*4df0*/  @!UP1 UIADD3 UR10, UPT, UPT, UR42, 0xc0, URZ ;  /* 0x000000c02a0a9890 */ /* 0x000fe2000fffe0ff */
[----:B------:R-:W-:Y:S01]  /*4e00*/  IMAD.U32 R8, RZ, RZ, UR9 ;  /* 0x00000009ff087e24 */ /* 0x000fe2000f8e00ff */
[----:B------:R-:W-:Y:S01]  /*4e10*/  @!UP1 UIADD3 UR8, UPT, UPT, UR7, 0x2a00, URZ ;  /* 0x00002a0007089890 */ /* 0x000fe2000fffe0ff */
[----:B------:R-:W-:Y:S01]  /*4e20*/  VIADD R28, R28, 0x1 ;  /* 0x000000011c1c7836 */ /* 0x000fe20000000000 */
[----:B------:R-:W-:Y:S01]  /*4e30*/  @!P4 R2UR UR19, R9 ;  /* 0x000000000913c2ca */ /* 0x000fe200000e0000 */
[----:B------:R-:W-:Y:S01]  /*4e40*/  VOTEU.ALL UP1, P4 ;  /* 0x0000000000ff7886 */ /* 0x000fe20002020000 */
[----:B------:R-:W-:Y:S01]  /*4e50*/  @!P4 R2UR UR18, R8 ;  /* 0x000000000812c2ca */ /* 0x000fe200000e0000 */
[----:B------:R-:W-:Y:S01]  /*4e60*/  UMOV UR9, UR25 ;  /* 0x0000001900097c82 */ /* 0x000fe20008000000 */
[----:B------:R-:W1:Y:S01]  /*4e70*/  LDC.64 R8, c[0x0][0xb10] ;  /* 0x0002c400ff087b82 */ /* 0x000e620000000a00 */
[----:B------:R-:W-:Y:S01]  /*4e80*/  UMOV UR11, UR43 ;  /* 0x0000002b000b7c82 */ /* 0x000fe20008000000 */
[----:B------:R-:W-:Y:S01]  /*4e90*/  UMOV UR12, UR36 ;  /* 0x00000024000c7c82 */ /* 0x000fe20008000000 */
[----:B------:R-:W-:Y:S08]  /*4ea0*/  UPRMT UR14, UR37, 0x654, UR25 ;  /* 0x00000654250e7896 */ /* 0x000ff00008000019 */
[----:B------:R1:W-:Y:S01]  /*4eb0*/  @!UP2 UTMALDG.3D [UR24], [UR18], desc[UR16] ;  /* 0x000010181200a5b4 */ /* 0x0003e20008011000 */
[----:B------:R1:W-:Y:S01]  /*4ec0*/  @!UP1 UTMALDG.3D [UR8], [UR18], desc[UR16] ;  /* 0x00001008120095b4 */ /* 0x0003e20008011000 */
[----:B------:R5:W-:Y:S01]  /*4ed0*/  @!P4 SYNCS.ARRIVE.TRANS64.RED.A0TR RZ, [UR7+0x50], R0 ;  /* 0x00005000ffffc9a7 */ /* 0x000be20008300407 */
[C---:B-1----:R-:W-:Y:S01]  /*4ee0*/  @!P1 IMAD.HI.U32 R8, R11.reuse, R8, RZ ;  /* 0x000000080b089227 */ /* 0x042fe200078e00ff */
[----:B--2---:R-:W-:Y:S02]  /*4ef0*/  @!P1 ISETP.NE.AND P0, PT, R12, 0x1, PT ;  /* 0x000000010c00980c */ /* 0x004fe40003f05270 */
[----:B----4-:R-:W-:Y:S01]  /*4f00*/  @!P1 ISETP.NE.AND P2, PT, R2, 0x1, PT ;  /* 0x000000010200980c */ /* 0x010fe20003f45270 */
[C---:B------:R-:W-:Y:S01]  /*4f10*/  @!P1 IMAD.HI.U32 R13, R10.reuse, R13, RZ ;  /* 0x0000000d0a0d9227 */ /* 0x040fe200078e00ff */
[----:B------:R-:W-:Y:S04]  /*4f20*/  @!P1 SHF.R.U32.HI R8, RZ, R9, R8 ;  /* 0x00000009ff089219 */ /* 0x000fe80000011608 */
[----:B------:R-:W-:Y:S01]  /*4f30*/  @!P1 SEL R8, R11, R8, !P2 ;  /* 0x000000080b089207 */ /* 0x000fe20005000000 */
[----:B------:R-:W-:Y:S01]  /*4f40*/  SYNCS.ARRIVE.TRANS64.RED.A1T0 RZ, [UR14], RZ ;  /* 0x000000ffffff79a7 */ /* 0x000fe2000810040e */
[----:B------:R-:W1:Y:S01]  /*4f50*/  SYNCS.PHASECHK.TRANS64.TRYWAIT P5, [UR7+0x78], R14 ;  /* 0x0000780eff0075a7 */ /* 0x000e6200080a1107 */
[----:B-----5:R-:W2:Y:S02]  /*4f60*/  @!P1 LDC R0, c[0x0][0xb20] ;  /* 0x0002c800ff009b82 */ /* 0x020ea40000000800 */
[----:B--2---:R-:W-:Y:S04]  /*4f70*/  @!P1 SHF.R.U32.HI R0, RZ, R0, R13 ;  /* 0x00000000ff009219 */ /* 0x004fe8000001160d */
[----:B------:R-:W-:Y:S05]  /*4f80*/  @!P1 SEL R9, R10, R0, !P0 ;  /* 0x000000000a099207 */ /* 0x000fea0004000000 */
[----:B------:R-:W-:Y:S02]  /*4f90*/  @!P1 IMAD.IADD R0, R9, 0x1, -R8 ;  /* 0x0000000109009824 */ /* 0x000fe400078e0a08 */
[----:B------:R-:W-:Y:S02]  /*4fa0*/  @!P1 IMAD.IADD R8, R8, 0x1, -R9 ;  /* 0x0000000108089824 */ /* 0x000fe400078e0a09 */
[----:B------:R-:W-:Y:S02]  /*4fb0*/  @!P1 IMAD R11, R0, R2, R11 ;  /* 0x00000002000b9224 */ /* 0x000fe400078e020b */
[----:B------:R-:W-:Y:S01]  /*4fc0*/  @!P1 IMAD R10, R8, R12, R10 ;  /* 0x0000000c080a9224 */ /* 0x000fe200078e020a */
[----:B-1----:R-:W-:Y:S06]  /*4fd0*/  @!P5 BRA `(.L_x_95) ;  /* 0x0000005000e0d947 */ /* 0x002fec0003800000 */
.L_x_182:
[----:B------:R-:W-:Y:S01]  /*4fe0*/  @!P4 IADD3 R2, P0, PT, R30, 0x580, RZ ;  /* 0x000005801e02c810 */ /* 0x000fe20007f1e0ff */
[----:B------:R-:W-:Y:S01]  /*4ff0*/  VOTEU.ALL UP1, P4 ;  /* 0x0000000000ff7886 */ /* 0x000fe20002020000 */
[----:B------:R-:W-:Y:S01]  /*5000*/  VOTEU.ALL UP2, P4 ;  /* 0x0000000000ff7886 */ /* 0x000fe20002040000 */
[----:B------:R-:W-:Y:S01]  /*5010*/  UMOV UR14, 0x0 ;  /* 0x00000000000e7882 */ /* 0x000fe20000000000 */
[----:B------:R-:W-:Y:S01]  /*5020*/  @!P4 R2UR UR9, R2 ;  /* 0x000000000209c2ca */ /* 0x000fe200000e0000 */
[----:B-1----:R-:W-:Y:S01]  /*5030*/  @!P4 IMAD.X R0, RZ, RZ, R31, P0 ;  /* 0x000000ffff00c224 */ /* 0x002fe200000e061f */
[----:B------:R-:W-:Y:S01]  /*5040*/  @!UP1 UIADD3 UR17, UPT, UPT, UR7, 0x58, URZ ;  /* 0x0000005807119890 */ /* 0x000fe2000fffe0ff */
[----:B------:R-:W-:Y:S01]  /*5050*/  ISETP.NE.AND P0, PT, R28, 0x2, PT ;  /* 0x000000021c00780c */ /* 0x000fe20003f05270 */
[----:B------:R-:W-:Y:S01]  /*5060*/  @!UP1 UIADD3 UR18, UPT, UPT, UR42, 0x60, URZ ;  /* 0x000000602a129890 */ /* 0x000fe2000fffe0ff */
[----:B------:R-:W-:Y:S01]  /*5070*/  LOP3.LUT R29, R29, 0x1, RZ, 0x3c, !PT ;  /* 0x000000011d1d7812 */ /* 0x000fe200078e3cff */
[----:B------:R-:W-:Y:S01]  /*5080*/  @!UP1 UIADD3 UR16, UPT, UPT, UR7, 0x3200, URZ ;  /* 0x0000320007109890 */ /* 0x000fe2000fffe0ff */
[----:B------:R-:W-:Y:S01]  /*5090*/  @!P4 R2UR UR8, R0 ;  /* 0x000000000008c2ca */ /* 0x000fe200000e0000 */
[----:B------:R-:W-:Y:S01]  /*50a0*/  UMOV UR15, 0x10000000 ;  /* 0x10000000000f7882 */ /* 0x000fe20000000000 */
[----:B------:R-:W-:Y:S01]  /*50b0*/  UMOV UR19, UR43 ;  /* 0x0000002b00137c82 */ /* 0x000fe20008000000 */
[----:B------:R-:W-:Y:S01]  /*50c0*/  UMOV UR20, UR36 ;  /* 0x0000002400147c82 */ /* 0x000fe20008000000 */
[----:B------:R-:W-:Y:S01]  /*50d0*/  @!UP1 UIADD3 UR10, UPT, UPT, UR42, 0xe0, URZ ;  /* 0x000000e02a0a9890 */ /* 0x000fe2000fffe0ff */
[----:B------:R-:W-:Y:S01]  /*50e0*/  SEL R0, RZ, 0x1, P0 ;  /* 0x00000001ff007807 */ /* 0x000fe20000000000 */
[----:B------:R-:W-:Y:S01]  /*50f0*/  IMAD.U32 R8, RZ, RZ, UR9 ;  /* 0x00000009ff087e24 */ /* 0x000fe2000f8e00ff */
[----:B------:R-:W-:Y:S01]  /*5100*/  UMOV UR11, UR43 ;  /* 0x0000002b000b7c82 */ /* 0x000fe20008000000 */
[----:B------:R-:W-:Y:S01]  /*5110*/  UMOV UR12, UR36 ;  /* 0x00000024000c7c82 */ /* 0x000fe20008000000 */
[----:B------:R-:W-:Y:S01]  /*5120*/  UMOV UR9, UR17 ;  /* 0x0000001100097c82 */ /* 0x000fe20008000000 */
[----:B------:R-:W-:Y:S01]  /*5130*/  @P3 R2UR UR36, R26 ;  /* 0x000000001a2432ca */ /* 0x000fe200000e0000 */
[----:B------:R-:W-:Y:S01]  /*5140*/  IMAD.IADD R15, R10, 0x1, R94 ;  /* 0x000000010a0f7824 */ /* 0x000fe200078e025e */
[----:B------:R-:W-:Y:S01]  /*5150*/  @!P4 R2UR UR22, R8 ;  /* 0x000000000816c2ca */ /* 0x000fe200000e0000 */
[----:B------:R-:W-:Y:S01]  /*5160*/  IMAD.U32 R9, RZ, RZ, UR8 ;  /* 0x00000008ff097e24 */ /* 0x000fe2000f8e00ff */
[----:B------:R-:W-:Y:S01]  /*5170*/  @!UP1 UIADD3 UR8, UPT, UPT, UR7, 0x3a00, URZ ;  /* 0x00003a0007089890 */ /* 0x000fe2000fffe0ff */
[----:B------:R-:W-:Y:S01]  /*5180*/  LOP3.LUT R27, R27, R0, RZ, 0x3c, !PT ;  /* 0x000000001b1b7212 */ /* 0x000fe200078e3cff */
[----:B------:R-:W-:Y:S01]  /*5190*/  VOTEU.ALL UP1, P4 ;  /* 0x0000000000ff7886 */ /* 0x000fe20002020000 */
[----:B------:R-:W-:Y:S01]  /*51a0*/  IMAD.IADD R14, R11, 0x1, R95 ;  /* 0x000000010b0e7824 */ /* 0x000fe200078e025f */
[----:B------:R-:W-:Y:S02]  /*51b0*/  @!P4 R2UR UR23, R9 ;  /* 0x000000000917c2ca */ /* 0x000fe400000e0000 */
[----:B------:R-:W-:Y:S11]  /*51c0*/  SEL R28, R28, RZ, P0 ;  /* 0x000000ff1c1c7207 */ /* 0x000ff60000000000 */
[----:B------:R2:W-:Y:S01]  /*51d0*/  @!UP2 UTMALDG.3D [UR16], [UR22], desc[UR14] ;  /* 0x00000e101600a5b4 */ /* 0x0005e20008011000 */
[----:B------:R2:W-:Y:S01]  /*51e0*/  @!UP1 UTMALDG.3D [UR8], [UR22], desc[UR14] ;  /* 0x00000e08160095b4 */ /* 0x0005e20008011000 */
[----:B------:R2:W-:Y:S01]  /*51f0*/  @!P4 SYNCS.ARRIVE.TRANS64.RED.A0TR RZ, [UR7+0x58], R25 ;  /* 0x00005819ffffc9a7 */ /* 0x0005e20008300407 */
[----:B------:R-:W-:Y:S01]  /*5200*/  UPLOP3.LUT UP1, UPT, UPT, UPT, UPT, 0x80, 0x8 ;  /* 0x000000000008789c */ /* 0x000fe20003f2f070 */
[----:B------:R-:W-:Y:S01]  /*5210*/  SYNCS.ARRIVE.TRANS64.RED.A1T0 RZ, [UR13], RZ ;  /* 0x000000ffffff79a7 */ /* 0x000fe2000810040d */
[----:B------:R-:W-:Y:S09]  /*5220*/  @P3 BRA `(.L_x_96) ;  /* 0xfffffff000343947 */ /* 0x000ff2000383ffff */
[----:B------:R-:W-:-:S04]  /*5230*/  SHF.L.U32 R2, R29, 0x1f, RZ ;  /* 0x0000001f1d027819 */ /* 0x000fc800000006ff */
[----:B------:R-:W1:Y:S02]  /*5240*/  SYNCS.PHASECHK.TRANS64.TRYWAIT P0, [UR7+0x60], R2 ;  /* 0x00006002ff0075a7 */ /* 0x000e640008001107 */
[----:B-1----:R-:W-:Y:S05]  /*5250*/  @!P0 BRA `(.L_x_97) ;  /* 0x0000005000588947 */ /* 0x002fea0003800000 */
.L_x_184:
[----:B------:R-:W4:Y:S02]  /*5260*/  SYNCS.PHASECHK.TRANS64.TRYWAIT P0, [UR7+0x68], R2 ;  /* 0x00006802ff0075a7 */ /* 0x000f240008001107 */
[----:B----4-:R-:W-:Y:S05]  /*5270*/  @!P0 BRA `(.L_x_98) ;  /* 0x0000005000688947 */ /* 0x010fea0003800000 */
.L_x_186:
[----:B------:R-:W4:Y:S02]  /*5280*/  SYNCS.PHASECHK.TRANS64.TRYWAIT P0, [UR7+0x70], R2 ;  /* 0x00007002ff0075a7 */ /* 0x000f240008001107 */
[----:B----4-:R-:W-:Y:S05]  /*5290*/  @!P0 BRA `(.L_x_99) ;  /* 0x0000005000788947 */ /* 0x010fea0003800000 */
.L_x_188:
[----:B-1----:R-:W-:-:S07]  /*52a0*/  MOV R0, UR7 ;  /* 0x0000000700007c02 */ /* 0x002fce0008000f00 */
.L_x_100:
[----:B-1----:R-:W-:-:S04]  /*52b0*/  SHF.L.U32 R2, R29, 0x1f, RZ ;  /* 0x0000001f1d027819 */ /* 0x002fc800000006ff */
[----:B------:R1:W4:Y:S03]  /*52c0*/  SYNCS.PHASECHK.TRANS64.TRYWAIT P0, [R0+URZ+0x78], R2 ;  /* 0x00007802000075a7 */ /* 0x00032600080011ff */
[----:B----4-:R-:W-:Y:S05]  /*52d0*/  @!P0 NANOSLEEP.SYNCS 0x989680 ;  /* 0x009896800000895d */ /* 0x010fea0003900000 */
[----:B------:R-:W4:Y:S02]  /*52e0*/  @!P0 SYNCS.PHASECHK.TRANS64 P0, [R0+URZ+0x78], R2 ;  /* 0x00007802000085a7 */ /* 0x000f2400080010ff */
[----:B--2-4-:R-:W-:Y:S05]  /*52f0*/  @P0 EXIT ;  /* 0x000000000000094d */ /* 0x014fea0003800000 */
[----:B------:R-:W-:Y:S05]  /*5300*/  BRA `(.L_x_100) ;  /* 0xfffffffc00e87947 */ /* 0x000fea000383ffff */
.L_x_85:
[----:B------:R-:W-:-:S06]  /*5310*/  UISETP.GE.AND UP1, UPT, UR10, 0x4, UPT ;  /* 0x000000040a00788c */ /* 0x000fcc000bf26270 */
[----:B------:R-:W-:-:S13]  /*5320*/  PLOP3.LUT P0, PT, PT, PT, UP1, 0x80, 0x8 ;  /* 0x000000000008781c */ /* 0x000fda0003f0f018 */
[----:B------:R-:W-:Y:S05]  /*5330*/  @!P0 EXIT ;  /* 0x000000000000894d */ /* 0x000fea0003800000 */
[----:B------:R-:W-:Y:S01]  /*5340*/  BAR.SYNC.DEFER_BLOCKING 0x6, 0xa0 ;  /* 0x0182800000007b1d */ /* 0x000fe20000010000 */
[C---:B------:R-:W-:Y:S01]  /*5350*/  IMAD.SHL.U32 R101, R109.reuse, 0x20, RZ ;  /* 0x000000206d657824 */ /* 0x040fe200078e00ff */
[----:B------:R-:W-:Y:S01]  /*5360*/  CS2R R106, SRZ ;  /* 0x00000000006a7805 */ /* 0x000fe2000001ff00 */
[C---:B------:R-:W-:Y:S01]  /*5370*/  IMAD.SHL.U32 R2, R109.reuse, 0x4, RZ ;  /* 0x000000046d027824 */ /* 0x040fe200078e00ff */
[----:B------:R-:W-:Y:S01]  /*5380*/  CS2R R104, SRZ ;  /* 0x0000000000687805 */ /* 0x000fe2000001ff00 */
[----:B------:R-:W-:Y:S01]  /*5390*/  IMAD.U32 R46, R109, 0x10000, RZ ;  /* 0x000100006d2e7824 */ /* 0x000fe200078e00ff */
[----:B------:R-:W-:Y:S02]  /*53a0*/  UMOV UR49, 0x400 ;  /* 0x0000040000317882 */ /* 0x000fe40000000000 */
[----:B------:R-:W1:Y:S01]  /*53b0*/  LDC R99, c[0x0][0x370] ;  /* 0x0000dc00ff637b82 */ /* 0x000e620000000800 */
[----:B------:R-:W-:Y:S01]  /*53c0*/  ULEA UR49, UR37, UR49, 0x18 ;  /* 0x0000003125317291 */ /* 0x000fe2000f8ec0ff */
[C---:B------:R-:W-:Y:S01]  /*53d0*/  LOP3.LUT R3, R101.reuse, 0x80, RZ, 0xc0, !PT ;  /* 0x0000008065037812 */ /* 0x040fe200078ec0ff */
[C---:B------:R-:W-:Y:S01]  /*53e0*/  IMAD.SHL.U32 R4, R102.reuse, 0x400, RZ ;  /* 0x0000040066047824 */ /* 0x040fe200078e00ff */
[----:B------:R-:W-:Y:S01]  /*53f0*/  LOP3.LUT R100, R101, 0xb60, RZ, 0xc0, !PT ;  /* 0x00000b6065647812 */ /* 0x000fe200078ec0ff */
[----:B------:R-:W-:Y:S01]  /*5400*/  UIADD3 UR4, UPT, UPT, UR49, 0x4200, URZ ;  /* 0x0000420031047890 */ /* 0x000fe2000fffe0ff */
[----:B------:R-:W-:Y:S01]  /*5410*/  LOP3.LUT R2, R3, 0x10, R2, 0xf8, !PT ;  /* 0x0000001003027812 */ /* 0x000fe200078ef802 */
[----:B------:R-:W-:Y:S01]  /*5420*/  IMAD.SHL.U32 R3, R102, 0x200000, RZ ;  /* 0x0020000066037824 */ /* 0x000fe200078e00ff */
[----:B------:R-:W2:Y:S01]  /*5430*/  LDC R42, c[0x0][0xb0c] ;  /* 0x0002c300ff2a7b82 */ /* 0x000ea20000000800 */
[----:B------:R-:W-:Y:S01]  /*5440*/  LOP3.LUT R100, R100, 0x400, R4, 0xf8, !PT ;  /* 0x0000040064647812 */ /* 0x000fe200078ef804 */
[----:B------:R-:W-:Y:S01]  /*5450*/  IMAD.MOV.U32 R45, RZ, RZ, RZ ;  /* 0x000000ffff2d7224 */ /* 0x000fe200078e00ff */
[----:B------:R-:W-:Y:S01]  /*5460*/  LOP3.LUT P0, RZ, R101, 0x80, RZ, 0xc0, !PT ;  /* 0x0000008065ff7812 */ /* 0x000fe2000780c0ff */
[----:B------:R-:W-:Y:S01]  /*5470*/  IMAD.MOV.U32 R112, RZ, RZ, RZ ;  /* 0x000000ffff707224 */ /* 0x000fe200078e00ff */
[----:B------:R-:W-:Y:S01]  /*5480*/  LOP3.LUT R3, R3, 0x200000, RZ, 0xc0, !PT ;  /* 0x0020000003037812 */ /* 0x000fe200078ec0ff */
[----:B------:R-:W-:Y:S01]  /*5490*/  IMAD.U32 R108, RZ, RZ, UR4 ;  /* 0x00000004ff6c7e24 */ /* 0x000fe2000f8e00ff */
[----:B------:R-:W-:Y:S01]  /*54a0*/  LOP3.LUT R100, R100, R2, RZ, 0xfc, !PT ;  /* 0x0000000264647212 */ /* 0x000fe200078efcff */
[----:B------:R-:W3:Y:S01]  /*54b0*/  LDC R97, c[0x0][0xb20] ;  /* 0x0002c800ff617b82 */ /* 0x000ee20000000800 */
[----:B------:R-:W4:Y:S01]  /*54c0*/  LDS R0, [UR49+0x140] ;  /* 0x00014031ff007984 */ /* 0x000f220008000800 */
[----:B------:R-:W-:Y:S01]  /*54d0*/  LOP3.LUT R46, R3, 0x400000, R46, 0xf8, !PT ;  /* 0x00400000032e7812 */ /* 0x000fe200078ef82e */
[----:B------:R-:W1:Y:S01]  /*54e0*/  LDCU.64 UR52, c[0x0][0x348] ;  /* 0x00006900ff3477ac */ /* 0x000e620008000a00 */
[----:B------:R-:W-:-:S02]  /*54f0*/  P2R R2, PR, RZ, 0x1 ;  /* 0x00000001ff027803 */ /* 0x000fc40000000000 */
[----:B------:R-:W-:Y:S01]  /*5500*/  LOP3.LUT R109, R109, 0x60, RZ, 0xc0, !PT ;  /* 0x000000606d6d7812 */ /* 0x000fe200078ec0ff */
[----:B------:R-:W1:Y:S01]  /*5510*/  LDCU.64 UR38, c[0x0][0x888] ;  /* 0x00011100ff2677ac */ /* 0x000e620008000a00 */
[----:B------:R-:W1:Y:S01]  /*5520*/  LDC R41, c[0x0][0xb30] ;  /* 0x0002cc00ff297b82 */ /* 0x000e620000000800 */
[----:B------:R-:W1:Y:S01]  /*5530*/  LDCU.64 UR44, c[0x0][0x890] ;  /* 0x00011200ff2c77ac */ /* 0x000e620008000a00 */
[----:B------:R-:W-:-:S06]  /*5540*/  UIADD3 UR48, UPT, UPT, UR49, 0x200, URZ ;  /* 0x0000020031307890 */ /* 0x000fcc000fffe0ff */
[----:B------:R-:W1:Y:S08]  /*5550*/  LDC.64 R92, c[0x0][0xb10] ;  /* 0x0002c400ff5c7b82 */ /* 0x000e700000000a00 */
[----:B------:R-:W1:Y:S08]  /*5560*/  LDC.64 R38, c[0x0][0xb18] ;  /* 0x0002c600ff267b82 */ /* 0x000e700000000a00 */
[----:B------:R-:W1:Y:S08]  /*5570*/  LDC.64 R36, c[0x0][0xb28] ;  /* 0x0002ca00ff247b82 */ /* 0x000e700000000a00 */
[----:B------:R-:W1:Y:S01]  /*5580*/  LDC.64 R90, c[0x0][0x8b0] ;  /* 0x00022c00ff5a7b82 */ /* 0x000e620000000a00 */
[----:B----4-:R-:W-:-:S07]  /*5590*/  IMAD.IADD R46, R0, 0x1, R46 ;  /* 0x00000001002e7824 */ /* 0x010fce00078e022e */
[----:B------:R-:W4:Y:S08]  /*55a0*/  LDC.64 R88, c[0x0][0x8a8] ;  /* 0x00022a00ff587b82 */ /* 0x000f300000000a00 */
[----:B--23--:R-:W1:Y:S02]  /*55b0*/  LDC R98, c[0x0][0x374] ;  /* 0x0000dd00ff627b82 */ /* 0x00ce640000000800 */
.L_x_142:
[----:B------:R-:W-:Y:S02]  /*55c0*/  LEA R0, R112, UR49, 0x3 ;  /* 0x0000003170007c11 */ /* 0x000fe4000f8e18ff */
[----:B------:R-:W-:Y:S02]  /*55d0*/  SHF.L.U32 R2, R106, 0x1f, RZ ;  /* 0x0000001f6a027819 */ /* 0x000fe400000006ff */
[----:B------:R-:W-:Y:S02]  /*55e0*/  LEA R16, R112, UR49, 0x4 ;  /* 0x0000003170107c11 */ /* 0x000fe4000f8e20ff */
[----:B------:R-:W2:Y:S02]  /*55f0*/  SYNCS.PHASECHK.TRANS64.TRYWAIT P0, [R0+URZ+0x90], R2 ;  /* 0x00009002000075a7 */ /* 0x000ea400080011ff */
[----:B-12---:R-:W-:Y:S05]  /*5600*/  @!P0 BRA `(.L_x_101) ;  /* 0x0000004c00b48947 */ /* 0x006fea0003800000 */
.L_x_189:
[----:B------:R-:W3:Y:S01]  /*5610*/  LDC.64 R10, c[0x0][0xb10] ;  /* 0x0002c400ff0a7b82 */ /* 0x000ee20000000a00 */
[----:B------:R-:W4:Y:S01]  /*5620*/  LDS.128 R16, [R16+0x120] ;  /* 0x0001200010107984 */ /* 0x000f220000000c00 */
[----:B-1----:R-:W-:Y:S01]  /*5630*/  ISETP.NE.AND P1, PT, R41, 0x1, PT ;  /* 0x000000012900780c */ /* 0x002fe20003f25270 */
[----:B--2---:R-:W-:Y:S01]  /*5640*/  VIADD R0, R0, 0xa0 ;  /* 0x000000a000007836 */ /* 0x004fe20000000000 */
[----:B------:R-:W-:Y:S04]  /*5650*/  ISETP.GE.AND P0, PT, R40, 0x1, PT ;  /* 0x000000012800780c */ /* 0x000fe80003f06270 */
[----:B------:R-:W1:Y:S01]  /*5660*/  LDC.64 R8, c[0x0][0xb18] ;  /* 0x0002c600ff087b82 */ /* 0x000e620000000a00 */
[----:B------:R-:W-:Y:S01]  /*5670*/  PRMT R0, RZ, 0x654, R0 ;  /* 0x00000654ff007816 */ /* 0x000fe20000000000 */
[----:B------:R-:W-:Y:S01]  /*5680*/  @!PT LDS RZ, [RZ] ;  /* 0x00000000fffff984 */ /* 0x000fe20000000800 */
[----:B------:R-:W-:Y:S01]  /*5690*/  @!PT LDS RZ, [RZ] ;  /* 0x00000000fffff984 */ /* 0x000fe20000000800 */
[----:B------:R-:W-:Y:S01]  /*56a0*/  @!PT LDS RZ, [RZ] ;  /* 0x00000000fffff984 */ /* 0x000fe20000000800 */
[----:B------:R-:W-:Y:S01]  /*56b0*/  @!PT LDS RZ, [RZ] ;  /* 0x00000000fffff984 */ /* 0x000fe20000000800 */
[----:B------:R2:W-:Y:S06]  /*56c0*/  MEMBAR.ALL.CTA ;  /* 0x0000000000007992 */ /* 0x0005ec0000008000 */
[----:B--2---:R-:W2:Y:S01]  /*56d0*/  FENCE.VIEW.ASYNC.S ;  /* 0x00000000000073c6 */ /* 0x004ea20000000000 */
[----:B------:R-:W1:Y:S08]  /*56e0*/  @!P1 LDC R12, c[0x0][0xb20] ;  /* 0x0002c800ff0c9b82 */ /* 0x000e700000000800 */
[----:B------:R-:W1:Y:S01]  /*56f0*/  @!P1 LDC R7, c[0x0][0xb0c] ;  /* 0x0002c300ff079b82 */ /* 0x000e620000000800 */
[----:B--2---:R2:W-:Y:S01]  /*5700*/  SYNCS.ARRIVE.TRANS64.RED.A1T0 RZ, [R0+URZ], RZ ;  /* 0x000000ff00ff79a7 */ /* 0x0045e200081004ff */
[----:B----4-:R-:W-:Y:S04]  /*5710*/  LOP3.LUT P4, RZ, R18, 0x1, RZ, 0xc0, !PT ;  /* 0x0000000112ff7812 */ /* 0x010fe8000788c0ff */
[----:B------:R-:W-:Y:S09]  /*5720*/  P2R R110, PR, RZ, 0x10 ;  /* 0x00000010ff6e7803 */ /* 0x000ff20000000000 */
[----:B------:R-:W-:Y:S02]  /*5730*/  @P4 MOV R44, R16 ;  /* 0x00000010002c4202 */ /* 0x000fe40000000f00 */
[----:B------:R-:W-:Y:S01]  /*5740*/  @P4 LOP3.LUT R43, R17, 0xffff, RZ, 0xc0, !PT ;  /* 0x0000ffff112b4812 */ /* 0x000fe200078ec0ff */
[----:B--23--:R-:W-:Y:S06]  /*5750*/  @!P0 BRA `(.L_x_102) ;  /* 0x0000000000a48947 */ /* 0x00cfec0003800000 */
[----:B------:R-:W-:Y:S01]  /*5760*/  IMAD.HI.U32 R0, R98, R39, RZ ;  /* 0x0000002762007227 */ /* 0x000fe200078e00ff */
[----:B------:R-:W-:Y:S02]  /*5770*/  ISETP.NE.AND P0, PT, R38, 0x1, PT ;  /* 0x000000012600780c */ /* 0x000fe40003f05270 */
[----:B------:R-:W-:Y:S01]  /*5780*/  ISETP.NE.AND P2, PT, R40, 0x1, PT ;  /* 0x000000012800780c */ /* 0x000fe20003f45270 */
[----:B------:R-:W-:Y:S01]  /*5790*/  IMAD.HI.U32 R4, R99, R92, RZ ;  /* 0x0000005c63047227 */ /* 0x000fe200078e00ff */
[----:B------:R-:W-:Y:S02]  /*57a0*/  SHF.R.U32.HI R0, RZ, R97, R0 ;  /* 0x00000061ff007219 */ /* 0x000fe40000011600 */
[----:B------:R-:W-:Y:S01]  /*57b0*/  ISETP.NE.AND P3, PT, R42, 0x1, PT ;  /* 0x000000012a00780c */ /* 0x000fe20003f65270 */
[----:B------:R-:W-:Y:S01]  /*57c0*/  IMAD.HI.U32 R6, R43, R39, RZ ;  /* 0x000000272b067227 */ /* 0x000fe200078e00ff */
[-C--:B------:R-:W-:Y:S02]  /*57d0*/  SHF.R.U32.HI R4, RZ, R93.reuse, R4 ;  /* 0x0000005dff047219 */ /* 0x080fe40000011604 */
[----:B------:R-:W-:Y:S01]  /*57e0*/  SEL R0, R98, R0, !P0 ;  /* 0x0000000062007207 */ /* 0x000fe20004000000 */
[----:B------:R-:W-:Y:S01]  /*57f0*/  IMAD.HI.U32 R5, R44, R92, RZ ;  /* 0x0000005c2c057227 */ /* 0x000fe200078e00ff */
[----:B------:R-:W-:Y:S03]  /*5800*/  SEL R4, R99, R4, !P3 ;  /* 0x0000000463047207 */ /* 0x000fe60005800000 */
[-C--:B------:R-:W-:Y:S01]  /*5810*/  IMAD.HI.U32 R3, R0, R36.reuse, RZ ;  /* 0x0000002400037227 */ /* 0x080fe200078e00ff */
[----:B------:R-:W-:Y:S03]  /*5820*/  SHF.R.U32.HI R5, RZ, R93, R5 ;  /* 0x0000005dff057219 */ /* 0x000fe60000011605 */
[----:B------:R-:W-:Y:S01]  /*5830*/  IMAD.HI.U32 R2, R4, R36, RZ ;  /* 0x0000002404027227 */ /* 0x000fe200078e00ff */
[----:B------:R-:W-:Y:S02]  /*5840*/  @P2 SHF.R.U32.HI R0, RZ, R37, R3 ;  /* 0x00000025ff002219 */ /* 0x000fe40000011603 */
[----:B------:R-:W-:Y:S02]  /*5850*/  SHF.R.U32.HI R3, RZ, R97, R6 ;  /* 0x00000061ff037219 */ /* 0x000fe40000011606 */
[----:B------:R-:W-:Y:S01]  /*5860*/  @P2 SHF.R.U32.HI R4, RZ, R37, R2 ;  /* 0x00000025ff042219 */ /* 0x000fe20000011602 */
[----:B------:R-:W-:Y:S01]  /*5870*/  IMAD R0, R40, R0, RZ ;  /* 0x0000000028007224 */ /* 0x000fe200078e02ff */
[----:B------:R-:W-:Y:S02]  /*5880*/  SEL R3, R43, R3, !P0 ;  /* 0x000000032b037207 */ /* 0x000fe40004000000 */
[----:B------:R-:W-:Y:S01]  /*5890*/  SEL R2, R44, R5, !P3 ;  /* 0x000000052c027207 */ /* 0x000fe20005800000 */
[----:B------:R-:W-:Y:S01]  /*58a0*/  IMAD R5, R40, R4, RZ ;  /* 0x0000000428057224 */ /* 0x000fe200078e02ff */
[C---:B------:R-:W-:Y:S01]  /*58b0*/  ISETP.GE.AND P0, PT, R3.reuse, R0, PT ;  /* 0x000000000300720c */ /* 0x040fe20003f06270 */
[C---:B------:R-:W-:Y:S03]  /*58c0*/  IMAD.HI.U32 R0, R3.reuse, R36, RZ ;  /* 0x0000002403007227 */ /* 0x040fe600078e00ff */
[C---:B------:R-:W-:Y:S02]  /*58d0*/  ISETP.GE.OR P0, PT, R2.reuse, R5, P0 ;  /* 0x000000050200720c */ /* 0x040fe40000706670 */
[----:B------:R-:W-:Y:S04]  /*58e0*/  SHF.R.U32.HI R0, RZ, R37, R0 ;  /* 0x00000025ff007219 */ /* 0x000fe80000011600 */
[C---:B------:R-:W-:Y:S05]  /*58f0*/  SEL R6, R3.reuse, R0, !P2 ;  /* 0x0000000003067207 */ /* 0x040fea0005000000 */
        /* <DEDUP_REMOVED lines=14> */
[----:B------:R-:W-:Y:S07]  /*59e0*/  IMAD R43, R3, R38, R43 ;  /* 0x00000026032b7224 */ /* 0x000fee00078e022b */
.L_x_102:
[----:B-1----:R-:W-:Y:S01]  /*59f0*/  @!P1 ISETP.NE.AND P0, PT, R8, 0x1, PT ;  /* 0x000000010800980c */ /* 0x002fe20003f05270 */
[----:B------:R-:W-:Y:S01]  /*5a00*/  @!P1 IMAD.HI.U32 R0, R44, R10, RZ ;  /* 0x0000000a2c009227 */ /* 0x000fe200078e00ff */
[----:B------:R-:W-:Y:S01]  /*5a10*/  @!P1 ISETP.NE.AND P2, PT, R7, 0x1, PT ;  /* 0x000000010700980c */ /* 0x000fe20003f45270 */
[----:B------:R-:W-:Y:S01]  /*5a20*/  ULOP3.LUT UP0, URZ, UR48, 0x90, URZ, 0xc0, !UPT ;  /* 0x0000009030ff7892 */ /* 0x000fe2000f80c0ff */
[----:B------:R-:W-:Y:S01]  /*5a30*/  R2UR UR42, R14 ;  /* 0x000000000e2a72ca */ /* 0x000fe200000e0000 */
[----:B------:R-:W-:Y:S01]  /*5a40*/  @!P1 IMAD.HI.U32 R2, R43, R9, RZ ;  /* 0x000000092b029227 */ /* 0x000fe200078e00ff */
[----:B------:R-:W-:Y:S02]  /*5a50*/  @!P1 SHF.R.U32.HI R0, RZ, R11, R0 ;  /* 0x0000000bff009219 */ /* 0x000fe40000011600 */
[----:B------:R-:W-:Y:S01]  /*5a60*/  R2UR UR41, R15 ;  /* 0x000000000f2972ca */ /* 0x000fe200000e0000 */
[----:B------:R-:W-:Y:S01]  /*5a70*/  VIADD R112, R112, 0x1 ;  /* 0x0000000170707836 */ /* 0x000fe20000000000 */
[----:B------:R-:W-:Y:S02]  /*5a80*/  @!P1 SHF.R.U32.HI R2, RZ, R12, R2 ;  /* 0x0000000cff029219 */ /* 0x000fe40000011602 */
[----:B------:R-:W-:Y:S02]  /*5a90*/  @!P1 SEL R3, R44, R0, !P2 ;  /* 0x000000002c039207 */ /* 0x000fe40005000000 */
[----:B------:R-:W-:Y:S02]  /*5aa0*/  @!P1 SEL R2, R43, R2, !P0 ;  /* 0x000000022b029207 */ /* 0x000fe40004000000 */
[----:B------:R-:W-:Y:S01]  /*5ab0*/  @P4 SHF.R.U32.HI R103, RZ, 0x10, R17 ;  /* 0x00000010ff674819 */ /* 0x000fe20000011611 */
[----:B------:R-:W-:Y:S02]  /*5ac0*/  USHF.L.U32 UR42, UR42, 0x6, URZ ;  /* 0x000000062a2a7899 */ /* 0x000fe400080006ff */
[----:B------:R-:W-:Y:S02]  /*5ad0*/  @!P1 IMAD.IADD R0, R2, 0x1, -R3 ;  /* 0x0000000102009824 */ /* 0x000fe400078e0a03 */
[----:B------:R-:W-:Y:S01]  /*5ae0*/  @!P1 IMAD.IADD R2, R3, 0x1, -R2 ;  /* 0x0000000103029824 */ /* 0x000fe200078e0a02 */
[----:B------:R-:W-:Y:S01]  /*5af0*/  USHF.L.U32 UR41, UR41, 0x8, URZ ;  /* 0x0000000829297899 */ /* 0x000fe200080006ff */
[----:B------:R-:W-:Y:S02]  /*5b00*/  @!P1 IMAD R44, R0, R7, R44 ;  /* 0x00000007002c9224 */ /* 0x000fe400078e022c */
[----:B------:R-:W-:Y:S01]  /*5b10*/  @!P1 IMAD R43, R2, R8, R43 ;  /* 0x00000008022b9224 */ /* 0x000fe200078e022b */
[----:B------:R-:W-:Y:S08]  /*5b20*/  BRA.U !UP0, `(.L_x_103) ;  /* 0x0000000108407547 */ /* 0x000ff0000b800000 */
[----:B------:R-:W1:Y:S01]  /*5b30*/  LDCU.64 UR8, c[0x4][0x88] ;  /* 0x01001100ff0877ac */ /* 0x000e620008000a00 */
[----:B------:R-:W-:Y:S01]  /*5b40*/  MOV R3, 0x0 ;  /* 0x0000000000037802 */ /* 0x000fe20000000f00 */
[----:B------:R-:W-:Y:S02]  /*5b50*/  HFMA2 R12, -RZ, RZ, 0, 5.9604644775390625e-08 ;  /* 0x00000001ff0c7431 */ /* 0x000fe400000001ff */
[----:B------:R-:W-:Y:S02]  /*5b60*/  IMAD.MOV.U32 R8, RZ, RZ, 0x70 ;  /* 0x00000070ff087424 */ /* 0x000fe400078e00ff */
[----:B------:R-:W-:Y:S01]  /*5b70*/  IMAD.MOV.U32 R13, RZ, RZ, RZ ;  /* 0x000000ffff0d7224 */ /* 0x000fe200078e00ff */
[----:B------:R-:W2:Y:S01]  /*5b80*/  LDCU.64 UR6, c[0x4][0x90] ;  /* 0x01001200ff0677ac */ /* 0x000ea20008000a00 */
[----:B------:R-:W3:Y:S01]  /*5b90*/  LDC.64 R2, c[0x4][R3] ;  /* 0x0100000003027b82 */ /* 0x000ee20000000a00 */
[----:B------:R-:W4:Y:S01]  /*5ba0*/  LDCU.64 UR4, c[0x4][0x8] ;  /* 0x01000100ff0477ac */ /* 0x000f220008000a00 */
[----:B-1----:R-:W-:Y:S01]  /*5bb0*/  MOV R5, UR9 ;  /* 0x0000000900057c02 */ /* 0x002fe20008000f00 */
[----:B------:R-:W-:Y:S01]  /*5bc0*/  IMAD.U32 R4, RZ, RZ, UR8 ;  /* 0x00000008ff047e24 */ /* 0x000fe2000f8e00ff */
[----:B--2---:R-:W-:Y:S01]  /*5bd0*/  MOV R7, UR7 ;  /* 0x0000000700077c02 */ /* 0x004fe20008000f00 */
[----:B------:R-:W-:Y:S01]  /*5be0*/  IMAD.U32 R6, RZ, RZ, UR6 ;  /* 0x00000006ff067e24 */ /* 0x000fe2000f8e00ff */
[----:B----4-:R-:W-:Y:S01]  /*5bf0*/  MOV R11, UR5 ;  /* 0x00000005000b7c02 */ /* 0x010fe20008000f00 */
[----:B------:R-:W-:Y:S02]  /*5c00*/  IMAD.U32 R10, RZ, RZ, UR4 ;  /* 0x00000004ff0a7e24 */ /* 0x000fe4000f8e00ff */
[----:B------:R-:W-:Y:S07]  /*5c10*/  LEPC R20, `(.L_x_103) ;  /* 0x000000001014794e */ /* 0x000fee0000000000 */
[----:B---3-5:R-:W-:Y:S05]  /*5c20*/  CALL.ABS.NOINC R2 ;  /* 0x0000000002007343 */ /* 0x028fea0003c00000 */
.L_x_103:
[----:B------:R-:W-:Y:S01]  /*5c30*/  LOP3.LUT P0, RZ, R108, 0x90, RZ, 0xc0, !PT ;  /* 0x000000906cff7812 */ /* 0x000fe2000780c0ff */
[----:B------:R-:W-:Y:S11]  /*5c40*/  BSSY.RECONVERGENT B6, `(.L_x_104) ;  /* 0x0000013000067945 */ /* 0x000ff60003800200 */
[----:B------:R-:W-:Y:S01]  /*5c50*/  @!UPT UIADD3 URZ, UPT, UPT, URZ, URZ, URZ ;  /* 0x000000fffffff290 */ /* 0x000fe2000fffe0ff */
[----:B------:R-:W-:Y:S05]  /*5c60*/  @!P0 BRA `(.L_x_105) ;  /* 0x0000000000408947 */ /* 0x000fea0003800000 */
        /* <DEDUP_REMOVED lines=16> */
.L_x_105:
[----:B------:R-:W-:Y:S05]  /*5d70*/  BSYNC.RECONVERGENT B6 ;  /* 0x0000000000067941 */ /* 0x000fea0003800200 */
.L_x_104:
[----:B------:R-:W-:Y:S01]  /*5d80*/  ISETP.NE.U32.AND P4, PT, R90, RZ, PT ;  /* 0x000000ff5a00720c */ /* 0x000fe20003f85070 */
[----:B------:R-:W-:Y:S01]  /*5d90*/  UISETP.NE.AND UP2, UPT, UR50, URZ, UPT ;  /* 0x000000ff3200728c */ /* 0x000fe2000bf45270 */
[----:B------:R-:W-:Y:S01]  /*5da0*/  ISETP.NE.U32.AND P3, PT, RZ, UR38, PT ;  /* 0x00000026ff007c0c */ /* 0x000fe2000bf65070 */
[----:B------:R-:W-:Y:S01]  /*5db0*/  UISETP.NE.U32.AND UP1, UPT, UR44, URZ, UPT ;  /* 0x000000ff2c00728c */ /* 0x000fe2000bf25070 */
[----:B------:R-:W-:Y:S01]  /*5dc0*/  ISETP.NE.AND.EX P4, PT, R91, RZ, PT, P4 ;  /* 0x000000ff5b00720c */ /* 0x000fe20003f85340 */
[----:B------:R-:W-:Y:S01]  /*5dd0*/  UPLOP3.LUT UP0, UPT, UPT, UPT, UPT, 0x40, 0x4 ;  /* 0x000000000004789c */ /* 0x000fe20003f0e870 */
[----:B------:R-:W-:Y:S01]  /*5de0*/  ISETP.NE.AND.EX P3, PT, RZ, UR39, PT, P3 ;  /* 0x00000027ff007c0c */ /* 0x000fe2000bf65330 */
[----:B------:R-:W-:Y:S01]  /*5df0*/  UISETP.NE.AND.EX UP1, UPT, UR45, URZ, UPT, UP1 ;  /* 0x000000ff2d00728c */ /* 0x000fe2000bf25310 */
[----:B------:R-:W-:Y:S04]  /*5e00*/  PLOP3.LUT P1, PT, PT, PT, UP2, 0x80, 0x8 ;  /* 0x000000000008781c */ /* 0x000fe80003f2f028 */
[----:B------:R-:W-:Y:S06]  /*5e10*/  @UP2 UPLOP3.LUT UP0, UPT, UPT, UPT, UP1, 0x80, 0x8 ;  /* 0x000000000008289c */ /* 0x000fec0003f0f010 */
[----:B------:R-:W-:Y:S01]  /*5e20*/  PLOP3.LUT P0, PT, PT, PT, UP0, 0x80, 0x8 ;  /* 0x000000000008781c */ /* 0x000fe20003f0f008 */
[----:B------:R-:W-:Y:S01]  /*5e30*/  @!UPT UIADD3 URZ, UPT, UPT, URZ, URZ, URZ ;  /* 0x000000fffffff290 */ /* 0x000fe2000fffe0ff */
[----:B------:R-:W-:Y:S11]  /*5e40*/  BRA.U !UP1, `(.L_x_106) ;  /* 0x0000000109387547 */ /* 0x000ff6000b800000 */
[----:B------:R-:W-:Y:S01]  /*5e50*/  UISETP.NE.U32.AND UP0, UPT, UR38, URZ, UPT ;  /* 0x000000ff2600728c */ /* 0x000fe2000bf05070 */
[----:B------:R-:W-:Y:S02]  /*5e60*/  HFMA2 R0, -RZ, RZ, 0, 5.9604644775390625e-08 ;  /* 0x00000001ff007431 */ /* 0x000fe400000001ff */
[----:B------:R-:W-:Y:S01]  /*5e70*/  IMAD.MOV.U32 R96, RZ, RZ, 0x1 ;  /* 0x00000001ff607424 */ /* 0x000fe200078e00ff */
[----:B------:R-:W-:Y:S06]  /*5e80*/  UISETP.NE.AND.EX UP0, UPT, UR39, URZ, UPT, UP0 ;  /* 0x000000ff2700728c */ /* 0x000fec000bf05300 */
[----:B------:R-:W-:Y:S05]  /*5e90*/  PLOP3.LUT P2, PT, PT, PT, UP0, 0x80, 0x8 ;  /* 0x000000000008781c */ /* 0x000fea0003f4f008 */
[----:B------:R-:W1:Y:S01]  /*5ea0*/  @UP0 LDCU.64 UR6, c[0x0][0x888] ;  /* 0x00011100ff0607ac */ /* 0x000e620008000a00 */
[----:B------:R-:W-:Y:S07]  /*5eb0*/  @UP0 UIMAD UR4, UR36, UR44, URZ ;  /* 0x0000002c240402a4 */ /* 0x000fee000f8e02ff */
[----:B------:R-:W-:Y:S01]  /*5ec0*/  @!P2 PRMT R96, R0, 0x7610, R96 ;  /* 0x000076100060a816 */ /* 0x000fe20000000060 */
[----:B-1----:R-:W-:Y:S03]  /*5ed0*/  @UP0 UIMAD.WIDE UR6, UR4, 0x4, UR6 ;  /* 0x00000004040608a5 */ /* 0x002fe6000f8e0206 */
[----:B------:R-:W1:Y:S03]  /*5ee0*/  @!UP0 LDCU UR4, c[0x0][0x880] ;  /* 0x00011000ff0487ac */ /* 0x000e660008000800 */
[----:B------:R-:W-:Y:S01]  /*5ef0*/  IMAD.U32 R2, RZ, RZ, UR6 ;  /* 0x00000006ff027e24 */ /* 0x000fe2000f8e00ff */
[----:B------:R-:W-:Y:S05]  /*5f00*/  MOV R3, UR7 ;  /* 0x0000000700037c02 */ /* 0x000fea0008000f00 */
[----:B-----5:R2:W5:Y:S02]  /*5f10*/  @P2 LDG.E R49, desc[UR46][R2.64] ;  /* 0x0000002e02312981 */ /* 0x020564000c1e1900 */
[----:B-12---:R-:W-:Y:S02]  /*5f20*/  @!P2 IMAD.U32 R49, RZ, RZ, UR4 ;  /* 0x00000004ff31ae24 */ /* 0x006fe4000f8e00ff */
.L_x_106:
[----:B------:R-:W-:Y:S05]  /*5f30*/  @!P4 BRA `(.L_x_107) ;  /* 0x000000000020c947 */ /* 0x000fea0003800000 */
[----:B------:R-:W-:Y:S04]  /*5f40*/  ISETP.NE.U32.AND P2, PT, R88, RZ, PT ;  /* 0x000000ff5800720c */ /* 0x000fe80003f45070 */
[----:B------:R-:W-:Y:S11]  /*5f50*/  ISETP.NE.AND.EX P2, PT, R89, RZ, PT, P2 ;  /* 0x000000ff5900720c */ /* 0x000ff60003f45320 */
[----:B------:R-:W-:Y:S02]  /*5f60*/  @!UPT UIADD3 URZ, UPT, UPT, URZ, URZ, URZ ;  /* 0x000000fffffff290 */ /* 0x000fe4000fffe0ff */
[----:B------:R-:W1:Y:S01]  /*5f70*/  @P2 LDC.64 R2, c[0x0][0x8a8] ;  /* 0x00022a00ff022b82 */ /* 0x000e620000000a00 */
[----:B------:R-:W-:Y:S04]  /*5f80*/  @P2 IMAD R0, R90, UR36, RZ ;  /* 0x000000245a002c24 */ /* 0x000fe8000f8e02ff */
[----:B-1----:R-:W-:Y:S05]  /*5f90*/  @P2 IMAD.WIDE R2, R0, 0x4, R2 ;  /* 0x0000000400022825 */ /* 0x002fea00078e0202 */
[----:B-----5:R1:W5:Y:S02]  /*5fa0*/  @P2 LDG.E R47, desc[UR46][R2.64] ;  /* 0x0000002e022f2981 */ /* 0x020364000c1e1900 */
[----:B-1----:R-:W2:Y:S02]  /*5fb0*/  @!P2 LDC R47, c[0x0][0x8a0] ;  /* 0x00022800ff2fab82 */ /* 0x002ea40000000800 */
.L_x_107:
[----:B-----5:R-:W-:Y:S01]  /*5fc0*/  FSETP.NEU.AND P2, PT, R49, RZ, PT ;  /* 0x000000ff3100720b */ /* 0x020fe20003f4d000 */
[----:B------:R-:W-:Y:S01]  /*5fd0*/  BSSY B1, `(.L_x_108) ;  /* 0x0000042000017945 */ /* 0x000fe20003800000 */
[----:B------:R-:W-:Y:S01]  /*5fe0*/  SEL R2, RZ, 0xffffffff, P3 ;  /* 0xffffffffff027807 */ /* 0x000fe20001800000 */
[----:B------:R-:W-:Y:S01]  /*5ff0*/  IMAD.MOV.U32 R114, RZ, RZ, 0x1 ;  /* 0x00000001ff727424 */ /* 0x000fe200078e00ff */
[----:B------:R-:W-:Y:S01]  /*6000*/  LOP3.LUT P3, RZ, R96, 0xff, RZ, 0xc0, !PT ;  /* 0x000000ff60ff7812 */ /* 0x000fe2000786c0ff */
[----:B------:R-:W-:Y:S01]  /*6010*/  IMAD R48, R45, 0x80, R46 ;  /* 0x000000802d307824 */ /* 0x000fe200078e022e */
[----:B------:R-:W-:Y:S02]  /*6020*/  @P1 SEL R0, RZ, 0xffffffff, P2 ;  /* 0xffffffffff001807 */ /* 0x000fe40001000000 */
[----:B------:R-:W-:Y:S02]  /*6030*/  CS2R R86, SRZ ;  /* 0x0000000000567805 */ /* 0x000fe4000001ff00 */
[----:B------:R-:W-:Y:S02]  /*6040*/  LEA R3, R105, UR49, 0x3 ;  /* 0x0000003169037c11 */ /* 0x000fe4000f8e18ff */
[----:B------:R-:W-:Y:S02]  /*6050*/  CS2R R84, SRZ ;  /* 0x0000000000547805 */ /* 0x000fe4000001ff00 */
[----:B------:R-:W-:Y:S02]  /*6060*/  @P0 SEL R0, R2, R0, !P3 ;  /* 0x0000000002000207 */ /* 0x000fe40005800000 */
[----:B------:R-:W-:Y:S02]  /*6070*/  CS2R R82, SRZ ;  /* 0x0000000000527805 */ /* 0x000fe4000001ff00 */
[----:B------:R-:W-:Y:S02]  /*6080*/  LEA R111, R45, UR49, 0x3 ;  /* 0x000000312d6f7c11 */ /* 0x000fe4000f8e18ff */
[----:B------:R-:W-:Y:S02]  /*6090*/  CS2R R80, SRZ ;  /* 0x0000000000507805 */ /* 0x000fe4000001ff00 */
[----:B------:R-:W-:Y:S02]  /*60a0*/  @P1 LOP3.LUT R0, R0, 0x1, RZ, 0xc0, !PT ;  /* 0x0000000100001812 */ /* 0x000fe400078ec0ff */
[----:B------:R-:W-:Y:S02]  /*60b0*/  SHF.L.U32 R4, R107, 0x1f, RZ ;  /* 0x0000001f6b047819 */ /* 0x000fe400000006ff */
[----:B------:R-:W-:Y:S04]  /*60c0*/  ISETP.NE.U32.OR P5, PT, R0, 0x1, !P1 ;  /* 0x000000010000780c */ /* 0x000fe80004fa5470 */
[----:B------:R-:W-:Y:S09]  /*60d0*/  P2R R117, PR, RZ, 0x20 ;  /* 0x00000020ff757803 */ /* 0x000ff20000000000 */
[----:B------:R-:W-:Y:S04]  /*60e0*/  @P5 SHF.L.U32 R0, R104, 0x1f, RZ ;  /* 0x0000001f68005819 */ /* 0x000fe800000006ff */
[----:B------:R1:W3:Y:S01]  /*60f0*/  @P5 SYNCS.PHASECHK.TRANS64.TRYWAIT P1, [R3+URZ+0x40], R0 ;  /* 0x00004000030055a7 */ /* 0x0002e200080211ff */
[----:B------:R4:W2:Y:S01]  /*6100*/  SYNCS.PHASECHK.TRANS64.TRYWAIT P0, [R111+URZ+0xb0], R4 ;  /* 0x0000b0046f0075a7 */ /* 0x0008a200080011ff */
[----:B-1----:R-:W-:Y:S02]  /*6110*/  SEL R0, RZ, 0xffffffff, P2 ;  /* 0xffffffffff007807 */ /* 0x002fe40001000000 */
[----:B------:R-:W-:Y:S11]  /*6120*/  PLOP3.LUT P2, PT, PT, PT, UP1, 0x80, 0x8 ;  /* 0x000000000008781c */ /* 0x000ff60003f4f018 */
[----:B------:R-:W-:Y:S02]  /*6130*/  @!UPT UIADD3 URZ, UPT, UPT, URZ, URZ, URZ ;  /* 0x000000fffffff290 */ /* 0x000fe4000fffe0ff */
[----:B------:R-:W-:Y:S04]  /*6140*/  @P2 SEL R0, R2, R0, !P3 ;  /* 0x0000000002002207 */ /* 0x000fe80005800000 */
[----:B------:R-:W-:Y:S04]  /*6150*/  LOP3.LUT R0, R0, 0x1, RZ, 0xc0, !PT ;  /* 0x0000000100007812 */ /* 0x000fe800078ec0ff */
[----:B------:R-:W-:Y:S04]  /*6160*/  ISETP.NE.U32.AND P4, PT, R0, 0x1, PT ;  /* 0x000000010000780c */ /* 0x000fe80003f85070 */
[----:B------:R-:W-:Y:S02]  /*6170*/  P2R R115, PR, RZ, 0x10 ;  /* 0x00000010ff737803 */ /* 0x000fe40000000000 */
[----:B---3--:R-:W-:Y:S01]  /*6180*/  @P5 SEL R114, RZ, 0x1, !P1 ;  /* 0x00000001ff725807 */ /* 0x008fe20004800000 */
[----:B--2-4-:R-:W-:Y:S06]  /*6190*/  @!P5 BRA `(.L_x_109) ;  /* 0x000000000094d947 */ /* 0x014fec0003800000 */
[----:B------:R-:W-:Y:S01]  /*61a0*/  @P4 IMAD R5, R105, 0x1000, R100 ;  /* 0x0000100069054824 */ /* 0x000fe200078e0264 */
[----:B------:R-:W-:Y:S01]  /*61b0*/  LOP3.LUT P5, RZ, R101, 0x80, RZ, 0xc0, !PT ;  /* 0x0000008065ff7812 */ /* 0x000fe200078ac0ff */
[----:B------:R-:W-:Y:S01]  /*61c0*/  BSSY B0, `(.L_x_110) ;  /* 0x0000010000007945 */ /* 0x000fe20003800000 */
[----:B------:R-:W-:Y:S01]  /*61d0*/  ISETP.NE.AND P2, PT, R114, RZ, PT ;  /* 0x000000ff7200720c */ /* 0x000fe20003f45270 */
[----:B------:R-:W-:Y:S01]  /*61e0*/  @P4 VIADD R2, R5, UR49 ;  /* 0x0000003105024c36 */ /* 0x000fe20008000000 */
[----:B------:R-:W-:Y:S02]  /*61f0*/  PLOP3.LUT P1, PT, PT, PT, PT, 0x8, 0x80 ;  /* 0x000000000080781c */ /* 0x000fe40003f2e170 */
[----:B------:R-:W-:Y:S02]  /*6200*/  CS2R R82, SRZ ;  /* 0x0000000000527805 */ /* 0x000fe4000001ff00 */
[----:B------:R-:W-:Y:S01]  /*6210*/  @P4 PLOP3.LUT P1, PT, P5, PT, PT, 0x80, 0x8 ;  /* 0x000000000008481c */ /* 0x000fe20002f2f070 */
[C---:B------:R-:W-:Y:S01]  /*6220*/  @P4 VIADD R0, R2.reuse, 0x200 ;  /* 0x0000020002004836 */ /* 0x040fe20000000000 */
[----:B------:R-:W-:Y:S01]  /*6230*/  CS2R R80, SRZ ;  /* 0x0000000000507805 */ /* 0x000fe2000001ff00 */
[----:B------:R-:W-:Y:S01]  /*6240*/  @P4 VIADD R2, R2, 0x210 ;  /* 0x0000021002024836 */ /* 0x000fe20000000000 */
[----:B------:R-:W-:Y:S02]  /*6250*/  CS2R R86, SRZ ;  /* 0x0000000000567805 */ /* 0x000fe4000001ff00 */
[----:B------:R-:W-:Y:S07]  /*6260*/  CS2R R84, SRZ ;  /* 0x0000000000547805 */ /* 0x000fee000001ff00 */
[----:B------:R-:W-:Y:S01]  /*6270*/  @P1 VIADD R2, R0, 0xfffffff0 ;  /* 0xfffffff000021836 */ /* 0x000fe20000000000 */
[----:B------:R-:W-:Y:S06]  /*6280*/  @P2 BRA `(.L_x_111) ;  /* 0x00000000000c2947 */ /* 0x000fec0003800000 */
[----:B------:R-:W-:Y:S04]  /*6290*/  SHF.L.U32 R0, R104, 0x1f, RZ ;  /* 0x0000001f68007819 */ /* 0x000fe800000006ff */
[----:B------:R-:W1:Y:S02]  /*62a0*/  SYNCS.PHASECHK.TRANS64.TRYWAIT P1, [R3+URZ+0x40], R0 ;  /* 0x00004000030075a7 */ /* 0x000e6400080211ff */
[----:B-1----:R-:W-:Y:S05]  /*62b0*/  @!P1 BRA `(.L_x_112) ;  /* 0x00000040009c9947 */ /* 0x002fea0003800000 */
.L_x_111:
[----:B------:R-:W-:Y:S05]  /*62c0*/  BSYNC B0 ;  /* 0x0000000000007941 */ /* 0x000fea0003800000 */
.L_x_110:
[----:B------:R-:W-:Y:S01]  /*62d0*/  ISETP.NE.AND P1, PT, R115, RZ, PT ;  /* 0x000000ff7300720c */ /* 0x000fe20003f25270 */
[----:B-1----:R-:W-:Y:S02]  /*62e0*/  VIADD R3, R3, 0x60 ;  /* 0x0000006003037836 */ /* 0x002fe40000000000 */
[----:B------:R-:W-:Y:S02]  /*62f0*/  IMAD.U32 R0, RZ, RZ, UR37 ;  /* 0x00000025ff007e24 */ /* 0x000fe4000f8e00ff */
[----:B------:R-:W-:Y:S03]  /*6300*/  VIADD R105, R105, 0x1 ;  /* 0x0000000169697836 */ /* 0x000fe60000000000 */
[----:B------:R-:W-:Y:S05]  /*6310*/  PRMT R0, R0, 0x654, R3 ;  /* 0x0000065400007816 */ /* 0x000fea0000000003 */
[----:B------:R1:W2:Y:S04]  /*6320*/  @P1 LDS.128 R80, [R5+UR49+0x200] ;  /* 0x0002003105501984 */ /* 0x0002a80008000c00 */
[----:B------:R1:W3:Y:S01]  /*6330*/  @P1 LDS.128 R84, [R2] ;  /* 0x0000000002541984 */ /* 0x0002e20000000c00 */
[C---:B------:R-:W-:Y:S01]  /*6340*/  ISETP.NE.AND P1, PT, R105.reuse, 0x4, PT ;  /* 0x000000046900780c */ /* 0x040fe20003f25270 */
[----:B------:R-:W-:Y:S01]  /*6350*/  @!PT LDS RZ, [RZ] ;  /* 0x00000000fffff984 */ /* 0x000fe20000000800 */
[----:B------:R-:W-:Y:S01]  /*6360*/  @!PT LDS RZ, [RZ] ;  /* 0x00000000fffff984 */ /* 0x000fe20000000800 */
[----:B------:R-:W-:Y:S01]  /*6370*/  @!PT LDS RZ, [RZ] ;  /* 0x00000000fffff984 */ /* 0x000fe20000000800 */
[----:B------:R-:W-:Y:S01]  /*6380*/  @!PT LDS RZ, [RZ] ;  /* 0x00000000fffff984 */ /* 0x000fe20000000800 */
[----:B------:R4:W-:Y:S06]  /*6390*/  MEMBAR.ALL.CTA ;  /* 0x0000000000007992 */ /* 0x0009ec0000008000 */
[----:B----4-:R-:W4:Y:S01]  /*63a0*/  FENCE.VIEW.ASYNC.S ;  /* 0x00000000000073c6 */ /* 0x010f220000000000 */
[----:B------:R-:W-:Y:S01]  /*63b0*/  SEL R105, R105, RZ, P1 ;  /* 0x000000ff69697207 */ /* 0x000fe20000800000 */
[----:B----4-:R4:W-:Y:S02]  /*63c0*/  SYNCS.ARRIVE.TRANS64.RED.A1T0 RZ, [R0+URZ], RZ ;  /* 0x000000ff00ff79a7 */ /* 0x0109e400081004ff */
[----:B----4-:R-:W-:Y:S04]  /*63d0*/  SEL R0, RZ, 0x1, P1 ;  /* 0x00000001ff007807 */ /* 0x010fe80000800000 */
[----:B-12---:R-:W-:Y:S02]  /*63e0*/  LOP3.LUT R104, R104, R0, RZ, 0x3c, !PT ;  /* 0x0000000068687212 */ /* 0x006fe400078e3cff */
.L_x_109:
[----:B------:R-:W-:Y:S05]  /*63f0*/  BSYNC B1 ;  /* 0x0000000000017941 */ /* 0x000fea0003800000 */
.L_x_108:
[----:B------:R-:W-:Y:S04]  /*6400*/  SHF.R.U32.HI R0, RZ, 0x15, R48 ;  /* 0x00000015ff007819 */ /* 0x000fe80000011630 */
[----:B------:R-:W-:Y:S01]  /*6410*/  LOP3.LUT P1, RZ, R0, 0x3, R102, 0x48, !PT ;  /* 0x0000000300ff7812 */ /* 0x000fe20007824866 */
[----:B------:R-:W-:Y:S01]  /*6420*/  @!UPT UIADD3 URZ, UPT, UPT, URZ, URZ, URZ ;  /* 0x000000fffffff290 */ /* 0x000fe2000fffe0ff */
[----:B------:R-:W-:Y:S11]  /*6430*/  @P0 BRA `(.L_x_113) ;  /* 0x0000000000080947 */ /* 0x000ff60003800000 */
[----:B------:R-:W1:Y:S02]  /*6440*/  SYNCS.PHASECHK.TRANS64.TRYWAIT P0, [R111+URZ+0xb0], R4 ;  /* 0x0000b0046f0075a7 */ /* 0x000e6400080011ff */
[----:B-1----:R-:W-:Y:S05]  /*6450*/  @!P0 BRA `(.L_x_114) ;  /* 0x0000004000488947 */ /* 0x002fea0003800000 */
.L_x_113:
[----:B------:R-:W-:Y:S05]  /*6460*/  @!P1 BRA `(.L_x_115) ;  /* 0x0000000000409947 */ /* 0x000fea0003800000 */
[----:B------:R-:W2:Y:S01]  /*6470*/  LDCU.64 UR8, c[0x4][0x78] ;  /* 0x01000f00ff0877ac */ /* 0x000ea20008000a00 */
[----:B------:R-:W-:Y:S01]  /*6480*/  MOV R3, 0x0 ;  /* 0x0000000000037802 */ /* 0x000fe20000000f00 */
[----:B------:R-:W-:Y:S02]  /*6490*/  HFMA2 R12, -RZ, RZ, 0, 5.9604644775390625e-08 ;  /* 0x00000001ff0c7431 */ /* 0x000fe400000001ff */
[----:B------:R-:W-:Y:S02]  /*64a0*/  IMAD.MOV.U32 R8, RZ, RZ, 0x192 ;  /* 0x00000192ff087424 */ /* 0x000fe400078e00ff */
[----:B------:R-:W-:Y:S01]  /*64b0*/  IMAD.MOV.U32 R13, RZ, RZ, RZ ;  /* 0x000000ffff0d7224 */ /* 0x000fe200078e00ff */
[----:B------:R-:W4:Y:S01]  /*64c0*/  LDCU.64 UR6, c[0x4][0x80] ;  /* 0x01001000ff0677ac */ /* 0x000f220008000a00 */
[----:B------:R-:W3:Y:S01]  /*64d0*/  LDC.64 R2, c[0x4][R3] ;  /* 0x0100000003027b82 */ /* 0x000ee20000000a00 */
[----:B------:R-:W5:Y:S01]  /*64e0*/  LDCU.64 UR4, c[0x4][0x18] ;  /* 0x01000300ff0477ac */ /* 0x000f620008000a00 */
[----:B--2---:R-:W-:Y:S01]  /*64f0*/  MOV R5, UR9 ;  /* 0x0000000900057c02 */ /* 0x004fe20008000f00 */
[----:B-1----:R-:W-:Y:S01]  /*6500*/  IMAD.U32 R4, RZ, RZ, UR8 ;  /* 0x00000008ff047e24 */ /* 0x002fe2000f8e00ff */
[----:B----4-:R-:W-:Y:S01]  /*6510*/  MOV R7, UR7 ;  /* 0x0000000700077c02 */ /* 0x010fe20008000f00 */
[----:B------:R-:W-:Y:S01]  /*6520*/  IMAD.U32 R6, RZ, RZ, UR6 ;  /* 0x00000006ff067e24 */ /* 0x000fe2000f8e00ff */
[----:B-----5:R-:W-:Y:S01]  /*6530*/  MOV R11, UR5 ;  /* 0x00000005000b7c02 */ /* 0x020fe20008000f00 */
[----:B------:R-:W-:Y:S02]  /*6540*/  IMAD.U32 R10, RZ, RZ, UR4 ;  /* 0x00000004ff0a7e24 */ /* 0x000fe4000f8e00ff */
[----:B------:R-:W-:Y:S07]  /*6550*/  LEPC R20, `(.L_x_115) ;  /* 0x000000001014794e */ /* 0x000fee0000000000 */
[----:B---3--:R-:W-:Y:S05]  /*6560*/  CALL.ABS.NOINC R2 ;  /* 0x0000000002007343 */ /* 0x008fea0003c00000 */
.L_x_115:
[----:B-1----:R-:W-:Y:S01]  /*6570*/  F2FP.F16.E5M2.UNPACK_B R4, R81 ;  /* 0x00000051ff04723e */ /* 0x002fe200020004ff */
[----:B------:R-:W-:Y:S05]  /*6580*/  WARPSYNC.ALL ;  /* 0x0000000000007948 */ /* 0x000fea0003800000 */
[----:B------:R-:W-:Y:S01]  /*6590*/  R2UR UR4, R48 ;  /* 0x00000000300472ca */ /* 0x000fe200000e0000 */
[--C-:B------:R-:W-:Y:S01]  /*65a0*/  HADD2.F32 R53, -RZ, R4.reuse.H0_H0 ;  /* 0x20000004ff357230 */ /* 0x100fe20000004100 */
[-C--:B------:R-:W-:Y:S01]  /*65b0*/  F2FP.F16.E5M2.UNPACK_B R3, R80.reuse ;  /* 0x00000050ff03723e */ /* 0x080fe200020004ff */
[----:B------:R-:W-:Y:S01]  /*65c0*/  HADD2.F32 R54, -RZ, R4.H1_H1 ;  /* 0x30000004ff367230 */ /* 0x000fe20000004100 */
[----:B------:R-:W-:Y:S01]  /*65d0*/  F2FP.F16.E5M2.UNPACK_B R0, R80.H1 ;  /* 0x00000050ff00723e */ /* 0x000fe200030004ff */
[----:B------:R-:W-:Y:S01]  /*65e0*/  BSSY.RECONVERGENT B0, `(.L_x_116) ;  /* 0x000009e000007945 */ /* 0x000fe20003800200 */
[----:B------:R-:W-:Y:S01]  /*65f0*/  F2FP.F16.E5M2.UNPACK_B R64, R83.H1 ;  /* 0x00000053ff40723e */ /* 0x000fe200030004ff */
[--C-:B------:R-:W-:Y:S01]  /*6600*/  HADD2.F32 R2, -RZ, R3.reuse.H0_H0 ;  /* 0x20000003ff027230 */ /* 0x100fe20000004100 */
[----:B---3--:R-:W-:Y:S01]  /*6610*/  F2FP.F16.E5M2.UNPACK_B R74, R86 ;  /* 0x00000056ff4a723e */ /* 0x008fe200020004ff */
[----:B------:R-:W-:Y:S01]  /*6620*/  HADD2.F32 R50, -RZ, R3.H1_H1 ;  /* 0x30000003ff327230 */ /* 0x000fe20000004100 */
[----:B------:R-:W-:Y:S01]  /*6630*/  F2FP.F16.E5M2.UNPACK_B R3, R81.H1 ;  /* 0x00000051ff03723e */ /* 0x000fe200030004ff */
[--C-:B------:R-:W-:Y:S01]  /*6640*/  HADD2.F32 R51, -RZ, R0.reuse.H0_H0 ;  /* 0x20000000ff337230 */ /* 0x100fe20000004100 */
[----:B------:R-:W-:Y:S01]  /*6650*/  MOV R116, 0x10 ;  /* 0x0000001000747802 */ /* 0x000fe20000000f00 */
[----:B------:R-:W-:Y:S01]  /*6660*/  HADD2.F32 R52, -RZ, R0.H1_H1 ;  /* 0x30000000ff347230 */ /* 0x000fe20000004100 */
[-C--:B------:R-:W-:Y:S01]  /*6670*/  F2FP.F16.E5M2.UNPACK_B R0, R82.reuse ;  /* 0x00000052ff00723e */ /* 0x080fe200020004ff */
[----:B------:R-:W1:Y:S01]  /*6680*/  LDTM.x32 R4, tmem[UR4] ;  /* 0x00000004000479ee */ /* 0x000e6200082c0000 */
[----:B------:R-:W-:Y:S01]  /*6690*/  LOP3.LUT P5, RZ, R101, 0x80, RZ, 0xc0, !PT ;  /* 0x0000008065ff7812 */ /* 0x000fe200078ac0ff */
[--C-:B------:R-:W-:Y:S01]  /*66a0*/  HADD2.F32 R55, -RZ, R3.reuse.H0_H0 ;  /* 0x20000003ff377230 */ /* 0x100fe20000004100 */
[----:B------:R-:W-:Y:S01]  /*66b0*/  IADD3 R113, PT, PT, R100, UR49, RZ ;  /* 0x0000003164717c10 */ /* 0x000fe2000fffe0ff */
[--C-:B------:R-:W-:Y:S01]  /*66c0*/  HADD2.F32 R57, -RZ, R0.reuse.H0_H0 ;  /* 0x20000000ff397230 */ /* 0x100fe20000004100 */
[----:B------:R-:W-:Y:S01]  /*66d0*/  SEL R116, R116, 0xfffffff0, !P5 ;  /* 0xfffffff074747807 */ /* 0x000fe20006800000 */
[----:B------:R-:W-:Y:S01]  /*66e0*/  HADD2.F32 R58, -RZ, R0.H1_H1 ;  /* 0x30000000ff3a7230 */ /* 0x000fe20000004100 */
[----:B------:R-:W-:Y:S01]  /*66f0*/  F2FP.F16.E5M2.UNPACK_B R0, R83 ;  /* 0x00000053ff00723e */ /* 0x000fe200020004ff */
[----:B------:R-:W-:Y:S01]  /*6700*/  HADD2.F32 R56, -RZ, R3.H1_H1 ;  /* 0x30000003ff387230 */ /* 0x000fe20000004100 */
[----:B------:R-:W-:Y:S01]  /*6710*/  F2FP.F16.E5M2.UNPACK_B R3, R82.H1 ;  /* 0x00000052ff03723e */ /* 0x000fe200030004ff */
[----:B------:R-:W-:Y:S01]  /*6720*/  HADD2.F32 R73, -RZ, R74.H0_H0 ;  /* 0x2000004aff497230 */ /* 0x000fe20000004100 */
[----:B------:R-:W-:Y:S01]  /*6730*/  IADD3 R113, PT, PT, R113, R116, RZ ;  /* 0x0000007471717210 */ /* 0x000fe20007ffe0ff */
[--C-:B------:R-:W-:Y:S01]  /*6740*/  HADD2.F32 R61, -RZ, R0.reuse.H0_H0 ;  /* 0x20000000ff3d7230 */ /* 0x100fe20000004100 */
[----:B------:R-:W-:Y:S01]  /*6750*/  ISETP.NE.AND P0, PT, R109, RZ, PT ;  /* 0x000000ff6d00720c */ /* 0x000fe20003f05270 */
[----:B------:R-:W-:Y:S01]  /*6760*/  HADD2.F32 R62, -RZ, R0.H1_H1 ;  /* 0x30000000ff3e7230 */ /* 0x000fe20000004100 */
[-C--:B------:R-:W-:Y:S01]  /*6770*/  F2FP.F16.E5M2.UNPACK_B R0, R84.reuse.H1 ;  /* 0x00000054ff00723e */ /* 0x080fe200030004ff */
[--C-:B------:R-:W-:Y:S01]  /*6780*/  HADD2.F32 R59, -RZ, R3.reuse.H0_H0 ;  /* 0x20000003ff3b7230 */ /* 0x100fe20000004100 */
[----:B------:R-:W-:Y:S01]  /*6790*/  ISETP.NE.AND P6, PT, R117, RZ, PT ;  /* 0x000000ff7500720c */ /* 0x000fe20003fc5270 */
[----:B------:R-:W-:Y:S01]  /*67a0*/  HADD2.F32 R60, -RZ, R3.H1_H1 ;  /* 0x30000003ff3c7230 */ /* 0x000fe20000004100 */
[----:B------:R-:W-:Y:S01]  /*67b0*/  F2FP.F16.E5M2.UNPACK_B R3, R84 ;  /* 0x00000054ff03723e */ /* 0x000fe200020004ff */
[--C-:B------:R-:W-:Y:S02]  /*67c0*/  HADD2.F32 R67, -RZ, R0.reuse.H0_H0 ;  /* 0x20000000ff437230 */ /* 0x100fe40000004100 */
[----:B------:R-:W-:Y:S01]  /*67d0*/  HADD2.F32 R68, -RZ, R0.H1_H1 ;  /* 0x30000000ff447230 */ /* 0x000fe20000004100 */
[----:B------:R-:W-:Y:S01]  /*67e0*/  F2FP.F16.E5M2.UNPACK_B R0, R85.H1 ;  /* 0x00000055ff00723e */ /* 0x000fe200030004ff */
[--C-:B------:R-:W-:Y:S02]  /*67f0*/  HADD2.F32 R65, -RZ, R3.reuse.H0_H0 ;  /* 0x20000003ff417230 */ /* 0x100fe40000004100 */
[C---:B-1----:R-:W-:Y:S01]  /*6800*/  FMUL R7, R47.reuse, R7 ;  /* 0x000000072f077220 */ /* 0x042fe20000400000 */
[----:B------:R-:W-:Y:S01]  /*6810*/  HADD2.F32 R66, -RZ, R3.H1_H1 ;  /* 0x30000003ff427230 */ /* 0x000fe20000004100 */
[----:B------:R-:W-:Y:S01]  /*6820*/  F2FP.F16.E5M2.UNPACK_B R3, R85 ;  /* 0x00000055ff03723e */ /* 0x000fe200020004ff */
[--C-:B------:R-:W-:Y:S02]  /*6830*/  HADD2.F32 R71, -RZ, R0.reuse.H0_H0 ;  /* 0x20000000ff477230 */ /* 0x100fe40000004100 */
[----:B------:R-:W-:Y:S02]  /*6840*/  HADD2.F32 R72, -RZ, R0.H1_H1 ;  /* 0x30000000ff487230 */ /* 0x000fe40000004100 */
[----:B------:R-:W-:Y:S01]  /*6850*/  FMUL R0, R47, R4 ;  /* 0x000000042f007220 */ /* 0x000fe20000400000 */
[--C-:B------:R-:W-:Y:S01]  /*6860*/  HADD2.F32 R69, -RZ, R3.reuse.H0_H0 ;  /* 0x20000003ff457230 */ /* 0x100fe20000004100 */
[----:B------:R-:W-:Y:S01]  /*6870*/  F2FP.F16.E5M2.UNPACK_B R4, R87 ;  /* 0x00000057ff04723e */ /* 0x000fe200020004ff */
[----:B------:R-:W-:Y:S01]  /*6880*/  HADD2.F32 R70, -RZ, R3.H1_H1 ;  /* 0x30000003ff467230 */ /* 0x000fe20000004100 */
[----:B------:R-:W-:Y:S01]  /*6890*/  F2FP.F16.E5M2.UNPACK_B R3, R86.H1 ;  /* 0x00000056ff03723e */ /* 0x000fe200030004ff */
[----:B------:R-:W-:Y:S01]  /*68a0*/  FFMA R0, R49, R2, R0 ;  /* 0x0000000231007223 */ /* 0x000fe20000000000 */
[----:B------:R-:W-:Y:S01]  /*68b0*/  FMUL R2, R47, R5 ;  /* 0x000000052f027220 */ /* 0x000fe20000400000 */
[----:B------:R-:W-:Y:S01]  /*68c0*/  HADD2.F32 R74, -RZ, R74.H1_H1 ;  /* 0x3000004aff4a7230 */ /* 0x000fe20000004100 */
[----:B------:R-:W-:Y:S01]  /*68d0*/  F2FP.F16.E5M2.UNPACK_B R5, R87.H1 ;  /* 0x00000057ff05723e */ /* 0x000fe200030004ff */
[--C-:B------:R-:W-:Y:S02]  /*68e0*/  HADD2.F32 R75, -RZ, R3.reuse.H0_H0 ;  /* 0x20000003ff4b7230 */ /* 0x100fe40000004100 */
[----:B------:R-:W-:Y:S01]  /*68f0*/  FFMA R2, R49, R50, R2 ;  /* 0x0000003231027223 */ /* 0x000fe20000000002 */
[----:B------:R-:W-:Y:S02]  /*6900*/  HADD2.F32 R76, -RZ, R3.H1_H1 ;  /* 0x30000003ff4c7230 */ /* 0x000fe40000004100 */
[C---:B------:R-:W-:Y:S01]  /*6910*/  FMUL R3, R47.reuse, R6 ;  /* 0x000000062f037220 */ /* 0x040fe20000400000 */
[--C-:B------:R-:W-:Y:S02]  /*6920*/  HADD2.F32 R50, -RZ, R4.reuse.H0_H0 ;  /* 0x20000004ff327230 */ /* 0x100fe40000004100 */
[C---:B------:R-:W-:Y:S01]  /*6930*/  FMUL R6, R47.reuse, R11 ;  /* 0x0000000b2f067220 */ /* 0x040fe20000400000 */
[----:B------:R-:W-:Y:S01]  /*6940*/  FMUL R11, R47, R16 ;  /* 0x000000102f0b7220 */ /* 0x000fe20000400000 */
[C---:B------:R-:W-:Y:S01]  /*6950*/  FFMA R3, R49.reuse, R51, R3 ;  /* 0x0000003331037223 */ /* 0x040fe20000000003 */
[----:B------:R-:W-:Y:S01]  /*6960*/  FFMA R7, R49, R52, R7 ;  /* 0x0000003431077223 */ /* 0x000fe20000000007 */
[----:B------:R-:W-:Y:S02]  /*6970*/  HADD2.F32 R51, -RZ, R4.H1_H1 ;  /* 0x30000004ff337230 */ /* 0x000fe40000004100 */
[C---:B------:R-:W-:Y:S01]  /*6980*/  FMUL R4, R47.reuse, R9 ;  /* 0x000000092f047220 */ /* 0x040fe20000400000 */
[--C-:B------:R-:W-:Y:S02]  /*6990*/  HADD2.F32 R52, -RZ, R5.reuse.H0_H0 ;  /* 0x20000005ff347230 */ /* 0x100fe40000004100 */
[----:B------:R-:W-:Y:S01]  /*69a0*/  FMUL R16, R47, R21 ;  /* 0x000000152f107220 */ /* 0x000fe20000400000 */
[----:B------:R-:W-:Y:S01]  /*69b0*/  F2FP.SATFINITE.E5M2.F32.PACK_AB_MERGE_C R78, R7, R3, RZ ;  /* 0x00000003074e723e */ /* 0x000fe200048060ff */
[C---:B------:R-:W-:Y:S01]  /*69c0*/  FMUL R3, R47.reuse, R8 ;  /* 0x000000082f037220 */ /* 0x040fe20000400000 */
[----:B------:R-:W-:Y:S02]  /*69d0*/  HADD2.F32 R77, -RZ, R5.H1_H1 ;  /* 0x30000005ff4d7230 */ /* 0x000fe40000004100 */
[C---:B------:R-:W-:Y:S01]  /*69e0*/  FMUL R7, R47.reuse, R12 ;  /* 0x0000000c2f077220 */ /* 0x040fe20000400000 */
[----:B------:R-:W-:Y:S01]  /*69f0*/  FMUL R8, R47, R13 ;  /* 0x0000000d2f087220 */ /* 0x000fe20000400000 */
[C---:B------:R-:W-:Y:S01]  /*6a00*/  FFMA R3, R49.reuse, R53, R3 ;  /* 0x0000003531037223 */ /* 0x040fe20000000003 */
[----:B------:R-:W-:Y:S01]  /*6a10*/  FFMA R4, R49, R54, R4 ;  /* 0x0000003631047223 */ /* 0x000fe20000000004 */
[C---:B------:R-:W-:Y:S01]  /*6a20*/  FMUL R12, R47.reuse, R17 ;  /* 0x000000112f0c7220 */ /* 0x040fe20000400000 */
[C---:B------:R-:W-:Y:S01]  /*6a30*/  FMUL R5, R47.reuse, R10 ;  /* 0x0000000a2f057220 */ /* 0x040fe20000400000 */
[C---:B------:R-:W-:Y:S01]  /*6a40*/  FMUL R9, R47.reuse, R14 ;  /* 0x0000000e2f097220 */ /* 0x040fe20000400000 */
[C---:B------:R-:W-:Y:S01]  /*6a50*/  FMUL R10, R47.reuse, R15 ;  /* 0x0000000f2f0a7220 */ /* 0x040fe20000400000 */
[----:B------:R-:W-:Y:S01]  /*6a60*/  FMUL R15, R47, R20 ;  /* 0x000000142f0f7220 */ /* 0x000fe20000400000 */
[C---:B------:R-:W-:Y:S01]  /*6a70*/  FFMA R5, R49.reuse, R55, R5 ;  /* 0x0000003731057223 */ /* 0x040fe20000000005 */
[C---:B------:R-:W-:Y:S01]  /*6a80*/  FFMA R6, R49.reuse, R56, R6 ;  /* 0x0000003831067223 */ /* 0x040fe20000000006 */
[C---:B------:R-:W-:Y:S01]  /*6a90*/  FFMA R7, R49.reuse, R57, R7 ;  /* 0x0000003931077223 */ /* 0x040fe20000000007 */
[C---:B------:R-:W-:Y:S01]  /*6aa0*/  FFMA R8, R49.reuse, R58, R8 ;  /* 0x0000003a31087223 */ /* 0x040fe20000000008 */
[--C-:B------:R-:W-:Y:S02]  /*6ab0*/  HADD2.F32 R63, -RZ, R64.reuse.H0_H0 ;  /* 0x20000040ff3f7230 */ /* 0x100fe40000004100 */
[C---:B------:R-:W-:Y:S01]  /*6ac0*/  FFMA R9, R49.reuse, R59, R9 ;  /* 0x0000003b31097223 */ /* 0x040fe20000000009 */
[----:B------:R-:W-:Y:S01]  /*6ad0*/  F2FP.SATFINITE.E5M2.F32.PACK_AB_MERGE_C R5, R6, R5, RZ ;  /* 0x000000050605723e */ /* 0x000fe200048060ff */
[C---:B------:R-:W-:Y:S01]  /*6ae0*/  FFMA R10, R49.reuse, R60, R10 ;  /* 0x0000003c310a7223 */ /* 0x040fe2000000000a */
[C---:B------:R-:W-:Y:S01]  /*6af0*/  FFMA R11, R49.reuse, R61, R11 ;  /* 0x0000003d310b7223 */ /* 0x040fe2000000000b */
[----:B------:R-:W-:Y:S01]  /*6b00*/  FFMA R12, R49, R62, R12 ;  /* 0x0000003e310c7223 */ /* 0x000fe2000000000c */
[C---:B------:R-:W-:Y:S01]  /*6b10*/  FMUL R20, R47.reuse, R25 ;  /* 0x000000192f147220 */ /* 0x040fe20000400000 */
[C---:B------:R-:W-:Y:S01]  /*6b20*/  FMUL R25, R47.reuse, R30 ;  /* 0x0000001e2f197220 */ /* 0x040fe20000400000 */
[C---:B------:R-:W-:Y:S01]  /*6b30*/  FMUL R30, R47.reuse, R35 ;  /* 0x000000232f1e7220 */ /* 0x040fe20000400000 */
[----:B------:R-:W-:Y:S01]  /*6b40*/  F2FP.SATFINITE.E5M2.F32.PACK_AB_MERGE_C R9, R10, R9, RZ ;  /* 0x000000090a09723e */ /* 0x000fe200048060ff */
[----:B------:R-:W-:Y:S02]  /*6b50*/  HADD2.F32 R64, -RZ, R64.H1_H1 ;  /* 0x30000040ff407230 */ /* 0x000fe40000004100 */
[C---:B------:R-:W-:Y:S01]  /*6b60*/  FMUL R13, R47.reuse, R18 ;  /* 0x000000122f0d7220 */ /* 0x040fe20000400000 */
[C---:B------:R-:W-:Y:S01]  /*6b70*/  FMUL R14, R47.reuse, R19 ;  /* 0x000000132f0e7220 */ /* 0x040fe20000400000 */
[C---:B------:R-:W-:Y:S01]  /*6b80*/  FMUL R17, R47.reuse, R22 ;  /* 0x000000162f117220 */ /* 0x040fe20000400000 */
[----:B------:R-:W-:Y:S01]  /*6b90*/  FMUL R18, R47, R23 ;  /* 0x000000172f127220 */ /* 0x000fe20000400000 */
[C---:B------:R-:W-:Y:S01]  /*6ba0*/  FFMA R13, R49.reuse, R63, R13 ;  /* 0x0000003f310d7223 */ /* 0x040fe2000000000d */
[C---:B------:R-:W-:Y:S01]  /*6bb0*/  FFMA R14, R49.reuse, R64, R14 ;  /* 0x00000040310e7223 */ /* 0x040fe2000000000e */
[----:B------:R-:W-:Y:S01]  /*6bc0*/  FFMA R15, R49, R65, R15 ;  /* 0x00000041310f7223 */ /* 0x000fe2000000000f */
[----:B------:R-:W-:Y:S01]  /*6bd0*/  FMUL R19, R47, R24 ;  /* 0x000000182f137220 */ /* 0x000fe20000400000 */
[C---:B------:R-:W-:Y:S01]  /*6be0*/  FFMA R16, R49.reuse, R66, R16 ;  /* 0x0000004231107223 */ /* 0x040fe20000000010 */
[----:B------:R-:W-:Y:S01]  /*6bf0*/  FFMA R17, R49, R67, R17 ;  /* 0x0000004331117223 */ /* 0x000fe20000000011 */
[----:B------:R-:W-:Y:S01]  /*6c00*/  F2FP.SATFINITE.E5M2.F32.PACK_AB_MERGE_C R13, R14, R13, RZ ;  /* 0x0000000d0e0d723e */ /* 0x000fe200048060ff */
[C---:B------:R-:W-:Y:S01]  /*6c10*/  FMUL R21, R47.reuse, R26 ;  /* 0x0000001a2f157220 */ /* 0x040fe20000400000 */
[----:B------:R-:W-:Y:S01]  /*6c20*/  FMUL R22, R47, R27 ;  /* 0x0000001b2f167220 */ /* 0x000fe20000400000 */
[C---:B------:R-:W-:Y:S01]  /*6c30*/  FFMA R18, R49.reuse, R68, R18 ;  /* 0x0000004431127223 */ /* 0x040fe20000000012 */
[----:B------:R-:W-:Y:S01]  /*6c40*/  FFMA R19, R49, R69, R19 ;  /* 0x0000004531137223 */ /* 0x000fe20000000013 */
[----:B------:R-:W-:Y:S01]  /*6c50*/  FMUL R23, R47, R28 ;  /* 0x0000001c2f177220 */ /* 0x000fe20000400000 */
[----:B------:R-:W-:Y:S01]  /*6c60*/  FFMA R20, R49, R70, R20 ;  /* 0x0000004631147223 */ /* 0x000fe20000000014 */
[----:B------:R-:W-:Y:S01]  /*6c70*/  FMUL R24, R47, R29 ;  /* 0x0000001d2f187220 */ /* 0x000fe20000400000 */
[C---:B------:R-:W-:Y:S01]  /*6c80*/  FFMA R21, R49.reuse, R71, R21 ;  /* 0x0000004731157223 */ /* 0x040fe20000000015 */
[----:B------:R-:W-:Y:S01]  /*6c90*/  FFMA R22, R49, R72, R22 ;  /* 0x0000004831167223 */ /* 0x000fe20000000016 */
[C---:B------:R-:W-:Y:S01]  /*6ca0*/  FMUL R26, R47.reuse, R31 ;  /* 0x0000001f2f1a7220 */ /* 0x040fe20000400000 */
[----:B------:R-:W-:Y:S01]  /*6cb0*/  FMUL R27, R47, R32 ;  /* 0x000000202f1b7220 */ /* 0x000fe20000400000 */
[----:B------:R-:W-:Y:S01]  /*6cc0*/  FFMA R23, R49, R73, R23 ;  /* 0x0000004931177223 */ /* 0x000fe20000000017 */
[----:B------:R-:W-:Y:S01]  /*6cd0*/  FMUL R28, R47, R33 ;  /* 0x000000212f1c7220 */ /* 0x000fe20000400000 */
[----:B------:R-:W-:Y:S01]  /*6ce0*/  FFMA R24, R49, R74, R24 ;  /* 0x0000004a31187223 */ /* 0x000fe20000000018 */
[----:B------:R-:W-:Y:S01]  /*6cf0*/  FMUL R29, R47, R34 ;  /* 0x000000222f1d7220 */ /* 0x000fe20000400000 */
[C---:B------:R-:W-:Y:S01]  /*6d00*/  FFMA R25, R49.reuse, R75, R25 ;  /* 0x0000004b31197223 */ /* 0x040fe20000000019 */
[C---:B------:R-:W-:Y:S01]  /*6d10*/  FFMA R26, R49.reuse, R76, R26 ;  /* 0x0000004c311a7223 */ /* 0x040fe2000000001a */
[C---:B------:R-:W-:Y:S01]  /*6d20*/  FFMA R27, R49.reuse, R50, R27 ;  /* 0x00000032311b7223 */ /* 0x040fe2000000001b */
[C---:B------:R-:W-:Y:S01]  /*6d30*/  FFMA R28, R49.reuse, R51, R28 ;  /* 0x00000033311c7223 */ /* 0x040fe2000000001c */
[----:B------:R-:W-:Y:S01]  /*6d40*/  F2FP.SATFINITE.E5M2.F32.PACK_AB_MERGE_C R17, R18, R17, RZ ;  /* 0x000000111211723e */ /* 0x000fe200048060ff */
[C---:B------:R-:W-:Y:S01]  /*6d50*/  FFMA R29, R49.reuse, R52, R29 ;  /* 0x00000034311d7223 */ /* 0x040fe2000000001d */
[----:B------:R-:W-:Y:S01]  /*6d60*/  F2FP.SATFINITE.E5M2.F32.PACK_AB_MERGE_C R21, R22, R21, RZ ;  /* 0x000000151615723e */ /* 0x000fe200048060ff */
[----:B------:R-:W-:Y:S01]  /*6d70*/  FFMA R30, R49, R77, R30 ;  /* 0x0000004d311e7223 */ /* 0x000fe2000000001e */
[----:B------:R-:W-:Y:S02]  /*6d80*/  F2FP.SATFINITE.E5M2.F32.PACK_AB_MERGE_C R32, R2, R0, R78 ;  /* 0x000000000220723e */ /* 0x000fe4000480604e */
[----:B------:R-:W-:Y:S02]  /*6d90*/  F2FP.SATFINITE.E5M2.F32.PACK_AB_MERGE_C R33, R4, R3, R5 ;  /* 0x000000030421723e */ /* 0x000fe40004806005 */
[----:B------:R-:W-:Y:S02]  /*6da0*/  F2FP.SATFINITE.E5M2.F32.PACK_AB_MERGE_C R34, R8, R7, R9 ;  /* 0x000000070822723e */ /* 0x000fe40004806009 */
[----:B------:R-:W-:Y:S02]  /*6db0*/  F2FP.SATFINITE.E5M2.F32.PACK_AB_MERGE_C R35, R12, R11, R13 ;  /* 0x0000000b0c23723e */ /* 0x000fe4000480600d */
[----:B------:R-:W-:Y:S02]  /*6dc0*/  F2FP.SATFINITE.E5M2.F32.PACK_AB_MERGE_C R16, R16, R15, R17 ;  /* 0x0000000f1010723e */ /* 0x000fe40004806011 */
[----:B------:R-:W-:Y:S01]  /*6dd0*/  F2FP.SATFINITE.E5M2.F32.PACK_AB_MERGE_C R17, R20, R19, R21 ;  /* 0x000000131411723e */ /* 0x000fe20004806015 */
[----:B------:R1:W-:Y:S01]  /*6de0*/  STS.128 [R100+UR49+0x4200], R32 ;  /* 0x0042002064007988 */ /* 0x0003e20008000c31 */
[----:B------:R-:W-:Y:S02]  /*6df0*/  F2FP.SATFINITE.E5M2.F32.PACK_AB_MERGE_C R18, R26, R25, RZ ;  /* 0x000000191a12723e */ /* 0x000fe400048060ff */
[----:B------:R-:W-:Y:S02]  /*6e00*/  F2FP.SATFINITE.E5M2.F32.PACK_AB_MERGE_C R19, R30, R29, RZ ;  /* 0x0000001d1e13723e */ /* 0x000fe400048060ff */
[----:B------:R-:W-:Y:S02]  /*6e10*/  F2FP.SATFINITE.E5M2.F32.PACK_AB_MERGE_C R18, R24, R23, R18 ;  /* 0x000000171812723e */ /* 0x000fe40004806012 */
[----:B------:R-:W-:Y:S02]  /*6e20*/  F2FP.SATFINITE.E5M2.F32.PACK_AB_MERGE_C R19, R28, R27, R19 ;  /* 0x0000001b1c13723e */ /* 0x000fe40004806013 */
[----:B------:R-:W-:Y:S02]  /*6e30*/  LEA R0, R105, UR49, 0x3 ;  /* 0x0000003169007c11 */ /* 0x000fe4000f8e18ff */
[----:B------:R-:W-:Y:S01]  /*6e40*/  @P6 SHF.L.U32 R2, R104, 0x1f, RZ ;  /* 0x0000001f68026819 */ /* 0x000fe200000006ff */
[----:B------:R1:W-:Y:S01]  /*6e50*/  STS.128 [R113+0x4200], R16 ;  /* 0x0042001071007388 */ /* 0x0003e20000000c00 */
[----:B------:R-:W-:Y:S01]  /*6e60*/  @!PT LDS RZ, [RZ] ;  /* 0x00000000fffff984 */ /* 0x000fe20000000800 */
[----:B------:R-:W-:Y:S01]  /*6e70*/  @!PT LDS RZ, [RZ] ;  /* 0x00000000fffff984 */ /* 0x000fe20000000800 */
[----:B------:R-:W-:Y:S01]  /*6e80*/  @!PT LDS RZ, [RZ] ;  /* 0x00000000fffff984 */ /* 0x000fe20000000800 */
[----:B------:R-:W-:Y:S01]  /*6e90*/  @!PT LDS RZ, [RZ] ;  /* 0x00000000fffff984 */ /* 0x000fe20000000800 */
[----:B------:R2:W-:Y:S07]  /*6ea0*/  MEMBAR.ALL.CTA ;  /* 0x0000000000007992 */ /* 0x0005ee0000008000 */
[----:B--2---:R-:W2:Y:S02]  /*6eb0*/  FENCE.VIEW.ASYNC.S ;  /* 0x00000000000073c6 */ /* 0x004ea40000000000 */
[----:B--2---:R-:W-:Y:S06]  /*6ec0*/  BAR.SYNC.DEFER_BLOCKING 0x1, 0x80 ;  /* 0x0042000000007b1d */ /* 0x004fec0000010000 */
[----:B------:R-:W-:Y:S05]  /*6ed0*/  @P0 BRA `(.L_x_117) ;  /* 0x0000000000380947 */ /* 0x000fea0003800000 */
[----:B------:R-:W-:Y:S02]  /*6ee0*/  UIADD3 UR4, UPT, UPT, UR49, 0x4200, URZ ;  /* 0x0000420031047890 */ /* 0x000fe4000fffe0ff */
[----:B------:R-:W-:Y:S01]  /*6ef0*/  UIADD3 UR8, UP0, UPT, UR52, 0x680, URZ ;  /* 0x0000068034087890 */ /* 0x000fe2000ff1e0ff */
[----:B------:R-:W-:Y:S01]  /*6f00*/  UMOV UR43, UR36 ;  /* 0x00000024002b7c82 */ /* 0x000fe20008000000 */
[----:B------:R-:W-:Y:S02]  /*6f10*/  UIADD3 UR5, UPT, UPT, UR41, 0x80, URZ ;  /* 0x0000008029057890 */ /* 0x000fe4000fffe0ff */
[----:B------:R-:W-:Y:S01]  /*6f20*/  MOV R108, UR4 ;  /* 0x00000004006c7c02 */ /* 0x000fe20008000f00 */
[----:B------:R-:W-:Y:S02]  /*6f30*/  UIADD3.X UR9, UPT, UPT, URZ, UR53, URZ, UP0, !UPT ;  /* 0x00000035ff097290 */ /* 0x000fe400087fe4ff */
[----:B------:R-:W-:Y:S01]  /*6f40*/  UIADD3 UR4, UPT, UPT, UR49, 0x4a00, URZ ;  /* 0x00004a0031047890 */ /* 0x000fe2000fffe0ff */
[----:B------:R-:W-:Y:S01]  /*6f50*/  R2UR UR40, R108 ;  /* 0x000000006c2872ca */ /* 0x000fe200000e0000 */
[----:B------:R-:W-:Y:S01]  /*6f60*/  UMOV UR6, UR42 ;  /* 0x0000002a00067c82 */ /* 0x000fe20008000000 */
[----:B------:R-:W-:Y:S11]  /*6f70*/  UMOV UR7, UR36 ;  /* 0x0000002400077c82 */ /* 0x000ff60008000000 */
[----:B------:R2:W-:Y:S01]  /*6f80*/  UTMASTG.3D [UR40], [UR8] ;  /* 0x00000028080073b5 */ /* 0x0005e20008010000 */
[----:B------:R2:W-:Y:S01]  /*6f90*/  UTMASTG.3D [UR4], [UR8] ;  /* 0x00000004080073b5 */ /* 0x0005e20008010000 */
[----:B------:R0:W-:Y:S01]  /*6fa0*/  UTMACMDFLUSH ;  /* 0x00000000000079b7 */ /* 0x0001e20000000000 */
[----:B--2---:R-:W-:Y:S04]  /*6fb0*/  DEPBAR.LE SB0, 0x1 ;  /* 0x000080400000791a */ /* 0x004fe80000000000 */
.L_x_117:
[----:B------:R-:W-:Y:S05]  /*6fc0*/  BSYNC.RECONVERGENT B0 ;  /* 0x0000000000007941 */ /* 0x000fea0003800200 */
.L_x_116:
[----:B------:R-:W-:Y:S06]  /*6fd0*/  BAR.SYNC.DEFER_BLOCKING 0x1, 0x80 ;  /* 0x0042000000007b1d */ /* 0x000fec0000010000 */
[----:B------:R-:W2:Y:S01]  /*6fe0*/  @P6 SYNCS.PHASECHK.TRANS64.TRYWAIT P0, [R0+URZ+0x40], R2 ;  /* 0x00004002000065a7 */ /* 0x000ea200080011ff */
[----:B------:R-:W-:Y:S01]  /*6ff0*/  BSSY B1, `(.L_x_118) ;  /* 0x0000021000017945 */ /* 0x000fe20003800000 */
[----:B--2---:R-:W-:Y:S03]  /*7000*/  @P6 SEL R114, RZ, 0x1, !P0 ;  /* 0x00000001ff726807 */ /* 0x004fe60004000000 */
[----:B------:R-:W-:Y:S05]  /*7010*/  @!P6 BRA `(.L_x_119) ;  /* 0x000000000078e947 */ /* 0x000fea0003800000 */
[----:B------:R-:W-:Y:S01]  /*7020*/  ISETP.NE.AND P1, PT, R115, RZ, PT ;  /* 0x000000ff7300720c */ /* 0x000fe20003f25270 */
[----:B------:R-:W-:Y:S01]  /*7030*/  BSSY B0, `(.L_x_120) ;  /* 0x0000009000007945 */ /* 0x000fe20003800000 */
[----:B------:R-:W-:Y:S11]  /*7040*/  ISETP.NE.AND P0, PT, R114, RZ, PT ;  /* 0x000000ff7200720c */ /* 0x000ff60003f05270 */
[----:B------:R-:W-:Y:S05]  /*7050*/  @P1 IMAD R2, R105, 0x1000, R100 ;  /* 0x0000100069021824 */ /* 0x000fea00078e0264 */
[----:B------:R-:W-:Y:S05]  /*7060*/  @P1 IADD3 R4, PT, PT, R2, UR49, RZ ;  /* 0x0000003102041c10 */ /* 0x000fea000fffe0ff */
[----:B------:R-:W-:Y:S01]  /*7070*/  @P1 IMAD.IADD R4, R4, 0x1, R116 ;  /* 0x0000000104041824 */ /* 0x000fe200078e0274 */
[----:B------:R-:W-:Y:S06]  /*7080*/  @P0 BRA `(.L_x_121) ;  /* 0x00000000000c0947 */ /* 0x000fec0003800000 */
[----:B------:R-:W-:Y:S04]  /*7090*/  SHF.L.U32 R3, R104, 0x1f, RZ ;  /* 0x0000001f68037819 */ /* 0x000fe800000006ff */
[----:B------:R-:W2:Y:S02]  /*70a0*/  SYNCS.PHASECHK.TRANS64.TRYWAIT P0, [R0+URZ+0x40], R3 ;  /* 0x00004003000075a7 */ /* 0x000ea400080011ff */
[----:B--2---:R-:W-:Y:S05]  /*70b0*/  @!P0 BRA `(.L_x_122) ;  /* 0x0000003400448947 */ /* 0x004fea0003800000 */
.L_x_121:
[----:B------:R-:W-:Y:S05]  /*70c0*/  BSYNC B0 ;  /* 0x0000000000007941 */ /* 0x000fea0003800000 */
.L_x_120:
[----:B------:R-:W-:Y:S01]  /*70d0*/  ISETP.NE.AND P0, PT, R115, RZ, PT ;  /* 0x000000ff7300720c */ /* 0x000fe20003f05270 */
[----:B------:R-:W-:Y:S11]  /*70e0*/  VIADD R105, R105, 0x1 ;  /* 0x0000000169697836 */ /* 0x000ff60000000000 */
[----:B------:R-:W-:Y:S01]  /*70f0*/  @!UPT UIADD3 URZ, UPT, UPT, URZ, URZ, URZ ;  /* 0x000000fffffff290 */ /* 0x000fe2000fffe0ff */
[----:B------:R3:W4:Y:S04]  /*7100*/  @P0 LDS.128 R80, [R2+UR49+0x200] ;  /* 0x0002003102500984 */ /* 0x0007280008000c00 */
[----:B------:R1:W1:Y:S01]  /*7110*/  @P0 LDS.128 R84, [R4+0x200] ;  /* 0x0002000004540984 */ /* 0x0002620000000c00 */
[C---:B------:R-:W-:Y:S01]  /*7120*/  ISETP.NE.AND P0, PT, R105.reuse, 0x4, PT ;  /* 0x000000046900780c */ /* 0x040fe20003f05270 */
[----:B------:R-:W-:Y:S01]  /*7130*/  @!PT LDS RZ, [RZ] ;  /* 0x00000000fffff984 */ /* 0x000fe20000000800 */
[----:B------:R-:W-:Y:S01]  /*7140*/  @!PT LDS RZ, [RZ] ;  /* 0x00000000fffff984 */ /* 0x000fe20000000800 */
[----:B------:R-:W-:Y:S01]  /*7150*/  @!PT LDS RZ, [RZ] ;  /* 0x00000000fffff984 */ /* 0x000fe20000000800 */
[----:B------:R-:W-:Y:S01]  /*7160*/  @!PT LDS RZ, [RZ] ;  /* 0x00000000fffff984 */ /* 0x000fe20000000800 */
[----:B------:R5:W-:Y:S06]  /*7170*/  MEMBAR.ALL.CTA ;  /* 0x0000000000007992 */ /* 0x000bec0000008000 */
[----:B-----5:R-:W5:Y:S01]  /*7180*/  FENCE.VIEW.ASYNC.S ;  /* 0x00000000000073c6 */ /* 0x020f620000000000 */
[----:B------:R-:W-:Y:S01]  /*7190*/  SEL R105, R105, RZ, P0 ;  /* 0x000000ff69697207 */ /* 0x000fe20000000000 */
[----:B---3--:R-:W-:Y:S02]  /*71a0*/  VIADD R2, R0, 0x60 ;  /* 0x0000006000027836 */ /* 0x008fe40000000000 */
[----:B--2---:R-:W-:Y:S05]  /*71b0*/  IMAD.U32 R0, RZ, RZ, UR37 ;  /* 0x00000025ff007e24 */ /* 0x004fea000f8e00ff */
[----:B------:R-:W-:Y:S04]  /*71c0*/  PRMT R0, R0, 0x654, R2 ;  /* 0x0000065400007816 */ /* 0x000fe80000000002 */
[----:B-----5:R2:W-:Y:S02]  /*71d0*/  SYNCS.ARRIVE.TRANS64.RED.A1T0 RZ, [R0+URZ], RZ ;  /* 0x000000ff00ff79a7 */ /* 0x0205e400081004ff */
[----:B--2---:R-:W-:Y:S04]  /*71e0*/  SEL R0, RZ, 0x1, P0 ;  /* 0x00000001ff007807 */ /* 0x004fe80000000000 */
[----:B-1--4-:R-:W-:Y:S02]  /*71f0*/  LOP3.LUT R104, R104, R0, RZ, 0x3c, !PT ;  /* 0x0000000068687212 */ /* 0x012fe400078e3cff */
.L_x_119:
[----:B------:R-:W-:Y:S05]  /*7200*/  BSYNC B1 ;  /* 0x0000000000017941 */ /* 0x000fea0003800000 */
.L_x_118:
[----:B------:R-:W-:Y:S05]  /*7210*/  VIADD R0, R48, 0x20 ;  /* 0x0000002030007836 */ /* 0x000fea0000000000 */
[----:B------:R-:W-:Y:S04]  /*7220*/  SHF.R.U32.HI R0, RZ, 0x15, R0 ;  /* 0x00000015ff007819 */ /* 0x000fe80000011600 */
[----:B------:R-:W-:Y:S11]  /*7230*/  LOP3.LUT P0, RZ, R0, 0x3, R102, 0x48, !PT ;  /* 0x0000000300ff7812 */ /* 0x000ff60007804866 */
[----:B------:R-:W-:Y:S02]  /*7240*/  @!UPT UIADD3 URZ, UPT, UPT, URZ, URZ, URZ ;  /* 0x000000fffffff290 */ /* 0x000fe4000fffe0ff */
[----:B------:R-:W-:Y:S05]  /*7250*/  @!P0 BRA `(.L_x_123) ;  /* 0x0000000000408947 */ /* 0x000fea0003800000 */
[----:B------:R-:W2:Y:S01]  /*7260*/  LDCU.64 UR8, c[0x4][0x78] ;  /* 0x01000f00ff0877ac */ /* 0x000ea20008000a00 */
[----:B------:R-:W-:Y:S01]  /*7270*/  MOV R3, 0x0 ;  /* 0x0000000000037802 */ /* 0x000fe20000000f00 */
[----:B------:R-:W-:Y:S02]  /*7280*/  HFMA2 R12, -RZ, RZ, 0, 5.9604644775390625e-08 ;  /* 0x00000001ff0c7431 */ /* 0x000fe400000001ff */
[----:B------:R-:W-:Y:S02]  /*7290*/  IMAD.MOV.U32 R8, RZ, RZ, 0x192 ;  /* 0x00000192ff087424 */ /* 0x000fe400078e00ff */
[----:B------:R-:W-:Y:S01]  /*72a0*/  IMAD.MOV.U32 R13, RZ, RZ, RZ ;  /* 0x000000ffff0d7224 */ /* 0x000fe200078e00ff */
[----:B------:R-:W3:Y:S01]  /*72b0*/  LDCU.64 UR6, c[0x4][0x80] ;  /* 0x01001000ff0677ac */ /* 0x000ee20008000a00 */
[----:B------:R-:W4:Y:S01]  /*72c0*/  LDC.64 R2, c[0x4][R3] ;  /* 0x0100000003027b82 */ /* 0x000f220000000a00 */
[----:B------:R-:W5:Y:S01]  /*72d0*/  LDCU.64 UR4, c[0x4][0x18] ;  /* 0x01000300ff0477ac */ /* 0x000f620008000a00 */
[----:B--2---:R-:W-:Y:S01]  /*72e0*/  MOV R5, UR9 ;  /* 0x0000000900057c02 */ /* 0x004fe20008000f00 */
[----:B------:R-:W-:Y:S01]  /*72f0*/  IMAD.U32 R4, RZ, RZ, UR8 ;  /* 0x00000008ff047e24 */ /* 0x000fe2000f8e00ff */
[----:B---3--:R-:W-:Y:S01]  /*7300*/  MOV R7, UR7 ;  /* 0x0000000700077c02 */ /* 0x008fe20008000f00 */
[----:B------:R-:W-:Y:S01]  /*7310*/  IMAD.U32 R6, RZ, RZ, UR6 ;  /* 0x00000006ff067e24 */ /* 0x000fe2000f8e00ff */
[----:B-----5:R-:W-:Y:S01]  /*7320*/  MOV R11, UR5 ;  /* 0x00000005000b7c02 */ /* 0x020fe20008000f00 */
[----:B------:R-:W-:Y:S02]  /*7330*/  IMAD.U32 R10, RZ, RZ, UR4 ;  /* 0x00000004ff0a7e24 */ /* 0x000fe4000f8e00ff */
[----:B------:R-:W-:Y:S07]  /*7340*/  LEPC R20, `(.L_x_123) ;  /* 0x000000001014794e */ /* 0x000fee0000000000 */
[----:B-1--4-:R-:W-:Y:S05]  /*7350*/  CALL.ABS.NOINC R2 ;  /* 0x0000000002007343 */ /* 0x012fea0003c00000 */
.L_x_123:
[-C--:B------:R-:W-:Y:S01]  /*7360*/  F2FP.F16.E5M2.UNPACK_B R0, R81.reuse ;  /* 0x00000051ff00723e */ /* 0x080fe200020004ff */
[----:B------:R-:W-:Y:S05]  /*7370*/  WARPSYNC.ALL ;  /* 0x0000000000007948 */ /* 0x000fea0003800000 */
[----:B------:R-:W-:Y:S01]  /*7380*/  R2UR UR4, R48 ;  /* 0x00000000300472ca */ /* 0x000fe200000e0000 */
[--C-:B------:R-:W-:Y:S01]  /*7390*/  HADD2.F32 R54, -RZ, R0.reuse.H0_H0 ;  /* 0x20000000ff367230 */ /* 0x100fe20000004100 */
[-C--:B------:R-:W-:Y:S01]  /*73a0*/  F2FP.F16.E5M2.UNPACK_B R2, R80.reuse.H1 ;  /* 0x00000050ff02723e */ /* 0x080fe200030004ff */
[----:B------:R-:W-:Y:S01]  /*73b0*/  HADD2.F32 R55, -RZ, R0.H1_H1 ;  /* 0x30000000ff377230 */ /* 0x000fe20000004100 */
[----:B------:R-:W-:Y:S01]  /*73c0*/  F2FP.F16.E5M2.UNPACK_B R0, R81.H1 ;  /* 0x00000051ff00723e */ /* 0x000fe200030004ff */
[----:B------:R-:W-:Y:S01]  /*73d0*/  BSSY.RECONVERGENT B0, `(.L_x_124) ;  /* 0x0000099000007945 */ /* 0x000fe20003800200 */
[----:B------:R-:W-:Y:S01]  /*73e0*/  F2FP.F16.E5M2.UNPACK_B R3, R80 ;  /* 0x00000050ff03723e */ /* 0x000fe200020004ff */
[----:B------:R-:W-:Y:S01]  /*73f0*/  HADD2.F32 R52, -RZ, R2.H0_H0 ;  /* 0x20000002ff347230 */ /* 0x000fe20000004100 */
[----:B------:R-:W-:Y:S01]  /*7400*/  ISETP.NE.AND P0, PT, R109, RZ, PT ;  /* 0x000000ff6d00720c */ /* 0x000fe20003f05270 */
[--C-:B------:R-:W-:Y:S01]  /*7410*/  HADD2.F32 R56, -RZ, R0.reuse.H0_H0 ;  /* 0x20000000ff387230 */ /* 0x100fe20000004100 */
[----:B------:R-:W-:Y:S01]  /*7420*/  ISETP.NE.AND P6, PT, R117, RZ, PT ;  /* 0x000000ff7500720c */ /* 0x000fe20003fc5270 */
[----:B------:R-:W-:Y:S01]  /*7430*/  HADD2.F32 R57, -RZ, R0.H1_H1 ;  /* 0x30000000ff397230 */ /* 0x000fe20000004100 */
[-C--:B------:R-:W-:Y:S01]  /*7440*/  F2FP.F16.E5M2.UNPACK_B R0, R83.reuse ;  /* 0x00000053ff00723e */ /* 0x080fe200020004ff */
[----:B-1----:R-:W1:Y:S01]  /*7450*/  LDTM.x32 R4, tmem[UR4+0x20] ;  /* 0x00002004000479ee */ /* 0x002e6200082c0000 */
[----:B------:R-:W-:Y:S01]  /*7460*/  HADD2.F32 R53, -RZ, R2.H1_H1 ;  /* 0x30000002ff357230 */ /* 0x000fe20000004100 */
[----:B------:R-:W-:Y:S01]  /*7470*/  F2FP.F16.E5M2.UNPACK_B R2, R82.H1 ;  /* 0x00000052ff02723e */ /* 0x000fe200030004ff */
[--C-:B------:R-:W-:Y:S02]  /*7480*/  HADD2.F32 R50, -RZ, R3.reuse.H0_H0 ;  /* 0x20000003ff327230 */ /* 0x100fe40000004100 */
[--C-:B------:R-:W-:Y:S02]  /*7490*/  HADD2.F32 R62, -RZ, R0.reuse.H0_H0 ;  /* 0x20000000ff3e7230 */ /* 0x100fe40000004100 */
[----:B------:R-:W-:Y:S01]  /*74a0*/  HADD2.F32 R63, -RZ, R0.H1_H1 ;  /* 0x30000000ff3f7230 */ /* 0x000fe20000004100 */
[----:B------:R-:W-:Y:S01]  /*74b0*/  F2FP.F16.E5M2.UNPACK_B R0, R84.H1 ;  /* 0x00000054ff00723e */ /* 0x000fe200030004ff */
[--C-:B------:R-:W-:Y:S02]  /*74c0*/  HADD2.F32 R60, -RZ, R2.reuse.H0_H0 ;  /* 0x20000002ff3c7230 */ /* 0x100fe40000004100 */
[----:B------:R-:W-:Y:S01]  /*74d0*/  HADD2.F32 R61, -RZ, R2.H1_H1 ;  /* 0x30000002ff3d7230 */ /* 0x000fe20000004100 */
[----:B------:R-:W-:Y:S01]  /*74e0*/  F2FP.F16.E5M2.UNPACK_B R2, R83.H1 ;  /* 0x00000053ff02723e */ /* 0x000fe200030004ff */
[----:B------:R-:W-:Y:S01]  /*74f0*/  HADD2.F32 R51, -RZ, R3.H1_H1 ;  /* 0x30000003ff337230 */ /* 0x000fe20000004100 */
[----:B------:R-:W-:Y:S01]  /*7500*/  F2FP.F16.E5M2.UNPACK_B R3, R82 ;  /* 0x00000052ff03723e */ /* 0x000fe200020004ff */
[--C-:B------:R-:W-:Y:S02]  /*7510*/  HADD2.F32 R68, -RZ, R0.reuse.H0_H0 ;  /* 0x20000000ff447230 */ /* 0x100fe40000004100 */
[----:B------:R-:W-:Y:S01]  /*7520*/  HADD2.F32 R69, -RZ, R0.H1_H1 ;  /* 0x30000000ff457230 */ /* 0x000fe20000004100 */
[-C--:B------:R-:W-:Y:S01]  /*7530*/  F2FP.F16.E5M2.UNPACK_B R0, R85.reuse.H1 ;  /* 0x00000055ff00723e */ /* 0x080fe200030004ff */
[--C-:B------:R-:W-:Y:S02]  /*7540*/  HADD2.F32 R64, -RZ, R2.reuse.H0_H0 ;  /* 0x20000002ff407230 */ /* 0x100fe40000004100 */
[----:B------:R-:W-:Y:S01]  /*7550*/  HADD2.F32 R65, -RZ, R2.H1_H1 ;  /* 0x30000002ff417230 */ /* 0x000fe20000004100 */
[----:B------:R-:W-:Y:S01]  /*7560*/  F2FP.F16.E5M2.UNPACK_B R2, R85 ;  /* 0x00000055ff02723e */ /* 0x000fe200020004ff */
[--C-:B------:R-:W-:Y:S02]  /*7570*/  HADD2.F32 R58, -RZ, R3.reuse.H0_H0 ;  /* 0x20000003ff3a7230 */ /* 0x100fe40000004100 */
[C---:B-1----:R-:W-:Y:S01]  /*7580*/  FMUL R7, R47.reuse, R7 ;  /* 0x000000072f077220 */ /* 0x042fe20000400000 */
[----:B------:R-:W-:Y:S01]  /*7590*/  HADD2.F32 R59, -RZ, R3.H1_H1 ;  /* 0x30000003ff3b7230 */ /* 0x000fe20000004100 */
[----:B------:R-:W-:Y:S01]  /*75a0*/  F2FP.F16.E5M2.UNPACK_B R3, R84 ;  /* 0x00000054ff03723e */ /* 0x000fe200020004ff */
[--C-:B------:R-:W-:Y:S02]  /*75b0*/  HADD2.F32 R72, -RZ, R0.reuse.H0_H0 ;  /* 0x20000000ff487230 */ /* 0x100fe40000004100 */
[C---:B------:R-:W-:Y:S01]  /*75c0*/  FMUL R11, R47.reuse, R11 ;  /* 0x0000000b2f0b7220 */ /* 0x040fe20000400000 */
[----:B------:R-:W-:Y:S01]  /*75d0*/  HADD2.F32 R73, -RZ, R0.H1_H1 ;  /* 0x30000000ff497230 */ /* 0x000fe20000004100 */
[----:B------:R-:W-:Y:S01]  /*75e0*/  F2FP.F16.E5M2.UNPACK_B R0, R87 ;  /* 0x00000057ff00723e */ /* 0x000fe200020004ff */
[--C-:B------:R-:W-:Y:S02]  /*75f0*/  HADD2.F32 R70, -RZ, R2.reuse.H0_H0 ;  /* 0x20000002ff467230 */ /* 0x100fe40000004100 */
[C---:B------:R-:W-:Y:S01]  /*7600*/  FMUL R15, R47.reuse, R15 ;  /* 0x0000000f2f0f7220 */ /* 0x040fe20000400000 */
[----:B------:R-:W-:Y:S01]  /*7610*/  HADD2.F32 R71, -RZ, R2.H1_H1 ;  /* 0x30000002ff477230 */ /* 0x000fe20000004100 */
[-C--:B------:R-:W-:Y:S01]  /*7620*/  F2FP.F16.E5M2.UNPACK_B R2, R86.reuse.H1 ;  /* 0x00000056ff02723e */ /* 0x080fe200030004ff */
[--C-:B------:R-:W-:Y:S02]  /*7630*/  HADD2.F32 R66, -RZ, R3.reuse.H0_H0 ;  /* 0x20000003ff427230 */ /* 0x100fe40000004100 */
[----:B------:R-:W-:Y:S01]  /*7640*/  HADD2.F32 R67, -RZ, R3.H1_H1 ;  /* 0x30000003ff437230 */ /* 0x000fe20000004100 */
[----:B------:R-:W-:Y:S01]  /*7650*/  F2FP.F16.E5M2.UNPACK_B R3, R86 ;  /* 0x00000056ff03723e */ /* 0x000fe200020004ff */
[--C-:B------:R-:W-:Y:S02]  /*7660*/  HADD2.F32 R78, -RZ, R0.reuse.H0_H0 ;  /* 0x20000000ff4e7230 */ /* 0x100fe40000004100 */
[----:B------:R-:W-:Y:S02]  /*7670*/  HADD2.F32 R79, -RZ, R0.H1_H1 ;  /* 0x30000000ff4f7230 */ /* 0x000fe40000004100 */
[C---:B------:R-:W-:Y:S01]  /*7680*/  FMUL R0, R47.reuse, R4 ;  /* 0x000000042f007220 */ /* 0x040fe20000400000 */
[--C-:B------:R-:W-:Y:S02]  /*7690*/  HADD2.F32 R76, -RZ, R2.reuse.H0_H0 ;  /* 0x20000002ff4c7230 */ /* 0x100fe40000004100 */
[----:B------:R-:W-:Y:S01]  /*76a0*/  FMUL R4, R47, R8 ;  /* 0x000000082f047220 */ /* 0x000fe20000400000 */
[----:B------:R-:W-:Y:S02]  /*76b0*/  HADD2.F32 R77, -RZ, R2.H1_H1 ;  /* 0x30000002ff4d7230 */ /* 0x000fe40000004100 */
[----:B------:R-:W-:Y:S01]  /*76c0*/  FFMA R0, R49, R50, R0 ;  /* 0x0000003231007223 */ /* 0x000fe20000000000 */
[--C-:B------:R-:W-:Y:S02]  /*76d0*/  HADD2.F32 R74, -RZ, R3.reuse.H0_H0 ;  /* 0x20000003ff4a7230 */ /* 0x100fe40000004100 */
[C---:B------:R-:W-:Y:S01]  /*76e0*/  FMUL R2, R47.reuse, R5 ;  /* 0x000000052f027220 */ /* 0x040fe20000400000 */
[----:B------:R-:W-:Y:S02]  /*76f0*/  HADD2.F32 R75, -RZ, R3.H1_H1 ;  /* 0x30000003ff4b7230 */ /* 0x000fe40000004100 */
[C---:B------:R-:W-:Y:S01]  /*7700*/  FMUL R5, R47.reuse, R9 ;  /* 0x000000092f057220 */ /* 0x040fe20000400000 */
[----:B------:R-:W-:Y:S01]  /*7710*/  FMUL R8, R47, R12 ;  /* 0x0000000c2f087220 */ /* 0x000fe20000400000 */
[----:B------:R-:W-:Y:S01]  /*7720*/  FFMA R2, R49, R51, R2 ;  /* 0x0000003331027223 */ /* 0x000fe20000000002 */
[C---:B------:R-:W-:Y:S01]  /*7730*/  FMUL R9, R47.reuse, R13 ;  /* 0x0000000d2f097220 */ /* 0x040fe20000400000 */
[C---:B------:R-:W-:Y:S01]  /*7740*/  FMUL R12, R47.reuse, R21 ;  /* 0x000000152f0c7220 */ /* 0x040fe20000400000 */
[C---:B------:R-:W-:Y:S01]  /*7750*/  FMUL R21, R47.reuse, R30 ;  /* 0x0000001e2f157220 */ /* 0x040fe20000400000 */
[C---:B------:R-:W-:Y:S01]  /*7760*/  FMUL R13, R47.reuse, R22 ;  /* 0x000000162f0d7220 */ /* 0x040fe20000400000 */
        /* <DEDUP_REMOVED lines=9> */
[C---:B------:R-:W-:Y:S01]  /*7800*/  FFMA R6, R49.reuse, R56, R6 ;  /* 0x0000003831067223 */ /* 0x040fe20000000006 */
[C---:B------:R-:W-:Y:S01]  /*7810*/  FFMA R11, R49.reuse, R57, R11 ;  /* 0x00000039310b7223 */ /* 0x040fe2000000000b */
[C---:B------:R-:W-:Y:S01]  /*7820*/  FFMA R8, R49.reuse, R58, R8 ;  /* 0x0000003a31087223 */ /* 0x040fe20000000008 */
[----:B------:R-:W-:Y:S01]  /*7830*/  FFMA R9, R49, R59, R9 ;  /* 0x0000003b31097223 */ /* 0x000fe20000000009 */
[----:B------:R-:W-:Y:S01]  /*7840*/  F2FP.SATFINITE.E5M2.F32.PACK_AB_MERGE_C R52, R7, R3, RZ ;  /* 0x000000030734723e */ /* 0x000fe200048060ff */
[----:B------:R-:W-:Y:S01]  /*7850*/  FFMA R10, R49, R60, R10 ;  /* 0x0000003c310a7223 */ /* 0x000fe2000000000a */
[----:B------:R-:W-:Y:S01]  /*7860*/  F2FP.SATFINITE.E5M2.F32.PACK_AB_MERGE_C R53, R11, R6, RZ ;  /* 0x000000060b35723e */ /* 0x000fe200048060ff */
[----:B------:R-:W-:Y:S01]  /*7870*/  FFMA R15, R49, R61, R15 ;  /* 0x0000003d310f7223 */ /* 0x000fe2000000000f */
[C---:B------:R-:W-:Y:S01]  /*7880*/  FMUL R3, R47.reuse, R16 ;  /* 0x000000102f037220 */ /* 0x040fe20000400000 */
[C---:B------:R-:W-:Y:S01]  /*7890*/  FMUL R6, R47.reuse, R17 ;  /* 0x000000112f067220 */ /* 0x040fe20000400000 */
[----:B------:R-:W-:Y:S01]  /*78a0*/  F2FP.F16.E5M2.UNPACK_B R51, R87.H1 ;  /* 0x00000057ff33723e */ /* 0x000fe200030004ff */
[----:B------:R-:W-:Y:S01]  /*78b0*/  FMUL R11, R47, R20 ;  /* 0x000000142f0b7220 */ /* 0x000fe20000400000 */
[----:B------:R-:W-:Y:S01]  /*78c0*/  F2FP.SATFINITE.E5M2.F32.PACK_AB_MERGE_C R54, R15, R10, RZ ;  /* 0x0000000a0f36723e */ /* 0x000fe200048060ff */
[C---:B------:R-:W-:Y:S01]  /*78d0*/  FFMA R3, R49.reuse, R62, R3 ;  /* 0x0000003e31037223 */ /* 0x040fe20000000003 */
[----:B------:R-:W-:Y:S01]  /*78e0*/  FFMA R6, R49, R63, R6 ;  /* 0x0000003f31067223 */ /* 0x000fe20000000006 */
[----:B------:R-:W-:Y:S01]  /*78f0*/  FMUL R20, R47, R29 ;  /* 0x0000001d2f147220 */ /* 0x000fe20000400000 */
[----:B------:R-:W-:Y:S01]  /*7900*/  F2FP.SATFINITE.E5M2.F32.PACK_AB_MERGE_C R29, R5, R4, R53 ;  /* 0x00000004051d723e */ /* 0x000fe20004806035 */
[----:B------:R-:W-:Y:S01]  /*7910*/  FMUL R10, R47, R19 ;  /* 0x000000132f0a7220 */ /* 0x000fe20000400000 */
[----:B------:R-:W-:Y:S01]  /*7920*/  F2FP.SATFINITE.E5M2.F32.PACK_AB_MERGE_C R30, R9, R8, R54 ;  /* 0x00000008091e723e */ /* 0x000fe20004806036 */
        /* <DEDUP_REMOVED lines=10> */
[----:B------:R-:W-:Y:S01]  /*79d0*/  FFMA R14, R49, R69, R14 ;  /* 0x00000045310e7223 */ /* 0x000fe2000000000e */
[----:B------:R-:W-:Y:S01]  /*79e0*/  FMUL R18, R47, R27 ;  /* 0x0000001b2f127220 */ /* 0x000fe20000400000 */
[C---:B------:R-:W-:Y:S01]  /*79f0*/  FFMA R15, R49.reuse, R70, R15 ;  /* 0x00000046310f7223 */ /* 0x040fe2000000000f */
[C---:B------:R-:W-:Y:S01]  /*7a00*/  FFMA R16, R49.reuse, R71, R16 ;  /* 0x0000004731107223 */ /* 0x040fe20000000010 */
[C---:B------:R-:W-:Y:S01]  /*7a10*/  FFMA R17, R49.reuse, R72, R17 ;  /* 0x0000004831117223 */ /* 0x040fe20000000011 */
[C---:B------:R-:W-:Y:S01]  /*7a20*/  FFMA R18, R49.reuse, R73, R18 ;  /* 0x0000004931127223 */ /* 0x040fe20000000012 */
[----:B------:R-:W-:Y:S01]  /*7a30*/  FFMA R19, R49, R74, R19 ;  /* 0x0000004a31137223 */ /* 0x000fe20000000013 */
[----:B------:R-:W-:Y:S01]  /*7a40*/  FMUL R23, R47, R32 ;  /* 0x000000202f177220 */ /* 0x000fe20000400000 */
[----:B------:R-:W-:Y:S01]  /*7a50*/  FFMA R20, R49, R75, R20 ;  /* 0x0000004b31147223 */ /* 0x000fe20000000014 */
[----:B------:R-:W-:Y:S01]  /*7a60*/  FMUL R24, R47, R33 ;  /* 0x000000212f187220 */ /* 0x000fe20000400000 */
[--C-:B------:R-:W-:Y:S02]  /*7a70*/  HADD2.F32 R50, -RZ, R51.reuse.H0_H0 ;  /* 0x20000033ff327230 */ /* 0x100fe40000004100 */
[----:B------:R-:W-:Y:S01]  /*7a80*/  FFMA R21, R49, R76, R21 ;  /* 0x0000004c31157223 */ /* 0x000fe20000000015 */
[----:B------:R-:W-:Y:S02]  /*7a90*/  HADD2.F32 R51, -RZ, R51.H1_H1 ;  /* 0x30000033ff337230 */ /* 0x000fe40000004100 */
[----:B------:R-:W-:Y:S01]  /*7aa0*/  FMUL R25, R47, R34 ;  /* 0x000000222f197220 */ /* 0x000fe20000400000 */
[----:B------:R-:W-:Y:S01]  /*7ab0*/  FFMA R22, R49, R77, R22 ;  /* 0x0000004d31167223 */ /* 0x000fe20000000016 */
[----:B------:R-:W-:Y:S01]  /*7ac0*/  FMUL R26, R47, R35 ;  /* 0x000000232f1a7220 */ /* 0x000fe20000400000 */
[----:B------:R-:W-:Y:S01]  /*7ad0*/  F2FP.SATFINITE.E5M2.F32.PACK_AB_MERGE_C R7, R10, R7, RZ ;  /* 0x000000070a07723e */ /* 0x000fe200048060ff */
[C---:B------:R-:W-:Y:S01]  /*7ae0*/  FFMA R23, R49.reuse, R78, R23 ;  /* 0x0000004e31177223 */ /* 0x040fe20000000017 */
[C---:B------:R-:W-:Y:S01]  /*7af0*/  FFMA R24, R49.reuse, R79, R24 ;  /* 0x0000004f31187223 */ /* 0x040fe20000000018 */
[C---:B------:R-:W-:Y:S01]  /*7b00*/  FFMA R25, R49.reuse, R50, R25 ;  /* 0x0000003231197223 */ /* 0x040fe20000000019 */
[----:B------:R-:W-:Y:S01]  /*7b10*/  FFMA R26, R49, R51, R26 ;  /* 0x00000033311a7223 */ /* 0x000fe2000000001a */
[----:B------:R-:W-:Y:S02]  /*7b20*/  F2FP.SATFINITE.E5M2.F32.PACK_AB_MERGE_C R28, R2, R0, R52 ;  /* 0x00000000021c723e */ /* 0x000fe40004806034 */
[----:B------:R-:W-:Y:S02]  /*7b30*/  F2FP.SATFINITE.E5M2.F32.PACK_AB_MERGE_C R31, R6, R3, R7 ;  /* 0x00000003061f723e */ /* 0x000fe40004806007 */
[----:B------:R-:W-:Y:S02]  /*7b40*/  F2FP.SATFINITE.E5M2.F32.PACK_AB_MERGE_C R13, R14, R13, RZ ;  /* 0x0000000d0e0d723e */ /* 0x000fe400048060ff */
[----:B------:R-:W-:Y:S01]  /*7b50*/  F2FP.SATFINITE.E5M2.F32.PACK_AB_MERGE_C R17, R18, R17, RZ ;  /* 0x000000111211723e */ /* 0x000fe200048060ff */
[----:B------:R1:W-:Y:S01]  /*7b60*/  STS.128 [R100+UR49+0x5200], R28 ;  /* 0x0052001c64007988 */ /* 0x0003e20008000c31 */
[----:B------:R-:W-:Y:S02]  /*7b70*/  F2FP.SATFINITE.E5M2.F32.PACK_AB_MERGE_C R14, R22, R21, RZ ;  /* 0x00000015160e723e */ /* 0x000fe400048060ff */
[----:B------:R-:W-:Y:S02]  /*7b80*/  F2FP.SATFINITE.E5M2.F32.PACK_AB_MERGE_C R25, R26, R25, RZ ;  /* 0x000000191a19723e */ /* 0x000fe400048060ff */
[----:B------:R-:W-:Y:S02]  /*7b90*/  F2FP.SATFINITE.E5M2.F32.PACK_AB_MERGE_C R12, R12, R11, R13 ;  /* 0x0000000b0c0c723e */ /* 0x000fe4000480600d */
[----:B------:R-:W-:Y:S02]  /*7ba0*/  F2FP.SATFINITE.E5M2.F32.PACK_AB_MERGE_C R13, R16, R15, R17 ;  /* 0x0000000f100d723e */ /* 0x000fe40004806011 */
        /* <DEDUP_REMOVED lines=13> */
[----:B------:R-:W-:Y:S02]  /*7c80*/  UIADD3 UR12, UP0, UPT, UR52, 0x680, URZ ;  /* 0x00000680340c7890 */ /* 0x000fe4000ff1e0ff */
[----:B------:R-:W-:Y:S02]  /*7c90*/  UIADD3 UR9, UPT, UPT, UR41, 0x20, URZ ;  /* 0x0000002029097890 */ /* 0x000fe4000fffe0ff */
[----:B------:R-:W-:Y:S02]  /*7ca0*/  UIADD3 UR8, UPT, UPT, UR49, 0x5200, URZ ;  /* 0x0000520031087890 */ /* 0x000fe4000fffe0ff */
[----:B------:R-:W-:Y:S01]  /*7cb0*/  UIADD3.X UR13, UPT, UPT, URZ, UR53, URZ, UP0, !UPT ;  /* 0x00000035ff0d7290 */ /* 0x000fe200087fe4ff */
[----:B------:R-:W-:Y:S01]  /*7cc0*/  UMOV UR10, UR42 ;  /* 0x0000002a000a7c82 */ /* 0x000fe20008000000 */
[----:B------:R-:W-:Y:S01]  /*7cd0*/  UMOV UR11, UR36 ;  /* 0x00000024000b7c82 */ /* 0x000fe20008000000 */
[----:B------:R-:W-:Y:S02]  /*7ce0*/  UIADD3 UR5, UPT, UPT, UR41, 0xa0, URZ ;  /* 0x000000a029057890 */ /* 0x000fe4000fffe0ff */
[----:B------:R-:W-:Y:S01]  /*7cf0*/  UIADD3 UR4, UPT, UPT, UR49, 0x5a00, URZ ;  /* 0x00005a0031047890 */ /* 0x000fe2000fffe0ff */
[----:B------:R-:W-:Y:S03]  /*7d00*/  UMOV UR6, UR42 ;  /* 0x0000002a00067c82 */ /* 0x000fe60008000000 */
[----:B------:R2:W-:Y:S01]  /*7d10*/  UTMASTG.3D [UR8], [UR12] ;  /* 0x000000080c0073b5 */ /* 0x0005e20008010000 */
[----:B------:R-:W-:Y:S04]  /*7d20*/  UMOV UR7, UR36 ;  /* 0x0000002400077c82 */ /* 0x000fe80008000000 */
[----:B------:R2:W-:Y:S01]  /*7d30*/  UTMASTG.3D [UR4], [UR12] ;  /* 0x000000040c0073b5 */ /* 0x0005e20008010000 */
[----:B------:R0:W-:Y:S01]  /*7d40*/  UTMACMDFLUSH ;  /* 0x00000000000079b7 */ /* 0x0001e20000000000 */
[----:B--2---:R-:W-:Y:S04]  /*7d50*/  DEPBAR.LE SB0, 0x1 ;  /* 0x000080400000791a */ /* 0x004fe80000000000 */
.L_x_125:
[----:B------:R-:W-:Y:S05]  /*7d60*/  BSYNC.RECONVERGENT B0 ;  /* 0x0000000000007941 */ /* 0x000fea0003800200 */
.L_x_124:
        /* <DEDUP_REMOVED lines=15> */
.L_x_129:
[----:B------:R-:W-:Y:S05]  /*7e60*/  BSYNC B0 ;  /* 0x0000000000007941 */ /* 0x000fea0003800000 */
.L_x_128:
[----:B------:R-:W-:Y:S01]  /*7e70*/  ISETP.NE.AND P0, PT, R115, RZ, PT ;  /* 0x000000ff7300720c */ /* 0x000fe20003f05270 */
[----:B------:R-:W-:Y:S11]  /*7e80*/  VIADD R105, R105, 0x1 ;  /* 0x0000000169697836 */ /* 0x000ff60000000000 */
[----:B------:R-:W-:Y:S01]  /*7e90*/  @!UPT UIADD3 URZ, UPT, UPT, URZ, URZ, URZ ;  /* 0x000000fffffff290 */ /* 0x000fe2000fffe0ff */
[----:B------:R3:W4:Y:S04]  /*7ea0*/  @P0 LDS.128 R84, [R2+0x200] ;  /* 0x0002000002540984 */ /* 0x0007280000000c00 */
[----:B------:R1:W1:Y:S01]  /*7eb0*/  @P0 LDS.128 R80, [R3+UR49+0x200] ;  /* 0x0002003103500984 */ /* 0x0002620008000c00 */
        /* <DEDUP_REMOVED lines=14> */
.L_x_127:
[----:B------:R-:W-:Y:S05]  /*7fa0*/  BSYNC B1 ;  /* 0x0000000000017941 */ /* 0x000fea0003800000 */
.L_x_126:
[----:B------:R-:W-:Y:S05]  /*7fb0*/  VIADD R0, R48, 0x40 ;  /* 0x0000004030007836 */ /* 0x000fea0000000000 */
[----:B------:R-:W-:Y:S04]  /*7fc0*/  SHF.R.U32.HI R0, RZ, 0x15, R0 ;  /* 0x00000015ff007819 */ /* 0x000fe80000011600 */
[----:B------:R-:W-:Y:S11]  /*7fd0*/  LOP3.LUT P0, RZ, R0, 0x3, R102, 0x48, !PT ;  /* 0x0000000300ff7812 */ /* 0x000ff60007804866 */
[----:B------:R-:W-:Y:S02]  /*7fe0*/  @!UPT UIADD3 URZ, UPT, UPT, URZ, URZ, URZ ;  /* 0x000000fffffff290 */ /* 0x000fe4000fffe0ff */
[----:B------:R-:W-:Y:S05]  /*7ff0*/  @!P0 BRA `(.L_x_131) ;  /* 0x0000000000408947 */ /* 0x000fea0003800000 */
[----:B------:R-:W2:Y:S01]  /*8000*/  LDCU.64 UR8, c[0x4][0x78] ;  /* 0x01000f00ff0877ac */ /* 0x000ea20008000a00 */
[----:B------:R-:W-:Y:S01]  /*8010*/  MOV R3, 0x0 ;  /* 0x0000000000037802 */ /* 0x000fe20000000f00 */
[----:B-1----:R-:W-:Y:S02]  /*8020*/  HFMA2 R12, -RZ, RZ, 0, 5.9604644775390625e-08 ;  /* 0x00000001ff0c7431 */ /* 0x002fe400000001ff */
[----:B------:R-:W-:Y:S02]  /*8030*/  IMAD.MOV.U32 R8, RZ, RZ, 0x192 ;  /* 0x00000192ff087424 */ /* 0x000fe400078e00ff */
[----:B------:R-:W-:Y:S01]  /*8040*/  IMAD.MOV.U32 R13, RZ, RZ, RZ ;  /* 0x000000ffff0d7224 */ /* 0x000fe200078e00ff */
[----:B------:R-:W1:Y:S01]  /*8050*/  LDCU.64 UR6, c[0x4][0x80] ;  /* 0x01001000ff0677ac */ /* 0x000e620008000a00 */
[----:B------:R-:W3:Y:S01]  /*8060*/  LDC.64 R2, c[0x4][R3] ;  /* 0x0100000003027b82 */ /* 0x000ee20000000a00 */
[----:B------:R-:W4:Y:S01]  /*8070*/  LDCU.64 UR4, c[0x4][0x18] ;  /* 0x01000300ff0477ac */ /* 0x000f220008000a00 */
[----:B--2---:R-:W-:Y:S01]  /*8080*/  MOV R5, UR9 ;  /* 0x0000000900057c02 */ /* 0x004fe20008000f00 */
[----:B------:R-:W-:Y:S01]  /*8090*/  IMAD.U32 R4, RZ, RZ, UR8 ;  /* 0x00000008ff047e24 */ /* 0x000fe2000f8e00ff */
[----:B-1----:R-:W-:Y:S01]  /*80a0*/  MOV R7, UR7 ;  /* 0x0000000700077c02 */ /* 0x002fe20008000f00 */
[----:B------:R-:W-:Y:S01]  /*80b0*/  IMAD.U32 R6, RZ, RZ, UR6 ;  /* 0x00000006ff067e24 */ /* 0x000fe2000f8e00ff */
[----:B----4-:R-:W-:Y:S01]  /*80c0*/  MOV R11, UR5 ;  /* 0x00000005000b7c02 */ /* 0x010fe20008000f00 */
[----:B------:R-:W-:Y:S02]  /*80d0*/  IMAD.U32 R10, RZ, RZ, UR4 ;  /* 0x00000004ff0a7e24 */ /* 0x000fe4000f8e00ff */
[----:B------:R-:W-:Y:S07]  /*80e0*/  LEPC R20, `(.L_x_131) ;  /* 0x000000001014794e */ /* 0x000fee0000000000 */
[----:B---3--:R-:W-:Y:S05]  /*80f0*/  CALL.ABS.NOINC R2 ;  /* 0x0000000002007343 */ /* 0x008fea0003c00000 */
.L_x_131:
        /* <DEDUP_REMOVED lines=147> */
[----:B------:R-:W-:Y:S02]  /*8a30*/  UIADD3 UR12, UP0, UPT, UR52, 0x680, URZ ;  /* 0x00000680340c7890 */ /* 0x000fe4000ff1e0ff */
[----:B------:R-:W-:Y:S02]  /*8a40*/  UIADD3 UR5, UPT, UPT, UR41, 0x40, URZ ;  /* 0x0000004029057890 */ /* 0x000fe4000fffe0ff */
[----:B------:R-:W-:Y:S01]  /*8a50*/  MOV R108, UR4 ;  /* 0x00000004006c7c02 */ /* 0x000fe20008000f00 */
[----:B------:R-:W-:Y:S01]  /*8a60*/  UIADD3.X UR13, UPT, UPT, URZ, UR53, URZ, UP0, !UPT ;  /* 0x00000035ff0d7290 */ /* 0x000fe200087fe4ff */
[----:B------:R-:W-:Y:S02]  /*8a70*/  UMOV UR6, UR42 ;  /* 0x0000002a00067c82 */ /* 0x000fe40008000000 */
[----:B------:R-:W-:Y:S01]  /*8a80*/  R2UR UR4, R108 ;  /* 0x000000006c0472ca */ /* 0x000fe200000e0000 */
[----:B------:R-:W-:Y:S01]  /*8a90*/  UMOV UR7, UR36 ;  /* 0x0000002400077c82 */ /* 0x000fe20008000000 */
[----:B------:R-:W-:Y:S02]  /*8aa0*/  UIADD3 UR9, UPT, UPT, UR41, 0xc0, URZ ;  /* 0x000000c029097890 */ /* 0x000fe4000fffe0ff */
[----:B------:R-:W-:Y:S01]  /*8ab0*/  UIADD3 UR8, UPT, UPT, UR49, 0x4a00, URZ ;  /* 0x00004a0031087890 */ /* 0x000fe2000fffe0ff */
[----:B------:R-:W-:Y:S01]  /*8ac0*/  UMOV UR10, UR42 ;  /* 0x0000002a000a7c82 */ /* 0x000fe20008000000 */
[----:B------:R-:W-:Y:S07]  /*8ad0*/  UMOV UR11, UR36 ;  /* 0x00000024000b7c82 */ /* 0x000fee0008000000 */
[----:B------:R2:W-:Y:S01]  /*8ae0*/  UTMASTG.3D [UR4], [UR12] ;  /* 0x000000040c0073b5 */ /* 0x0005e20008010000 */
[----:B------:R2:W-:Y:S01]  /*8af0*/  UTMASTG.3D [UR8], [UR12] ;  /* 0x000000080c0073b5 */ /* 0x0005e20008010000 */
[----:B------:R0:W-:Y:S01]  /*8b00*/  UTMACMDFLUSH ;  /* 0x00000000000079b7 */ /* 0x0001e20000000000 */
[----:B--2---:R-:W-:Y:S04]  /*8b10*/  DEPBAR.LE SB0, 0x1 ;  /* 0x000080400000791a */ /* 0x004fe80000000000 */
.L_x_133:
[----:B------:R-:W-:Y:S05]  /*8b20*/  BSYNC.RECONVERGENT B0 ;  /* 0x0000000000007941 */ /* 0x000fea0003800200 */
.L_x_132:
        /* <DEDUP_REMOVED lines=15> */
.L_x_137:
[----:B------:R-:W-:Y:S05]  /*8c20*/  BSYNC B0 ;  /* 0x0000000000007941 */ /* 0x000fea0003800000 */
.L_x_136:
        /* <DEDUP_REMOVED lines=19> */
.L_x_135:
[----:B------:R-:W-:Y:S05]  /*8d60*/  BSYNC B1 ;  /* 0x0000000000017941 */ /* 0x000fea0003800000 */
.L_x_134:
        /* <DEDUP_REMOVED lines=21> */
.L_x_139:
[----:B------:R-:W-:Y:S01]  /*8ec0*/  ISETP.NE.AND P0, PT, R109, RZ, PT ;  /* 0x000000ff6d00720c */ /* 0x000fe20003f05270 */
[----:B------:R-:W-:Y:S05]  /*8ed0*/  WARPSYNC.ALL ;  /* 0x0000000000007948 */ /* 0x000fea0003800000 */
[----:B------:R-:W-:Y:S01]  /*8ee0*/  R2UR UR4, R48 ;  /* 0x00000000300472ca */ /* 0x000fe200000e0000 */
[----:B------:R-:W-:Y:S01]  /*8ef0*/  BSSY.RECONVERGENT B0, `(.L_x_140) ;  /* 0x000009f000007945 */ /* 0x000fe20003800200 */
[-C--:B------:R-:W-:Y:S02]  /*8f00*/  F2FP.F16.E5M2.UNPACK_B R4, R81.reuse ;  /* 0x00000051ff04723e */ /* 0x080fe400020004ff */
[-C--:B------:R-:W-:Y:S02]  /*8f10*/  F2FP.F16.E5M2.UNPACK_B R2, R80.reuse ;  /* 0x00000050ff02723e */ /* 0x080fe400020004ff */
[----:B------:R-:W-:Y:S01]  /*8f20*/  F2FP.F16.E5M2.UNPACK_B R80, R80.H1 ;  /* 0x00000050ff50723e */ /* 0x000fe200030004ff */
[--C-:B------:R-:W-:Y:S01]  /*8f30*/  HADD2.F32 R50, -RZ, R4.reuse.H0_H0 ;  /* 0x20000004ff327230 */ /* 0x100fe20000004100 */
[----:B------:R-:W-:Y:S01]  /*8f40*/  F2FP.F16.E5M2.UNPACK_B R81, R81.H1 ;  /* 0x00000051ff51723e */ /* 0x000fe200030004ff */
[----:B------:R-:W-:Y:S01]  /*8f50*/  HADD2.F32 R51, -RZ, R4.H1_H1 ;  /* 0x30000004ff337230 */ /* 0x000fe20000004100 */
[-C--:B------:R-:W-:Y:S01]  /*8f60*/  F2FP.F16.E5M2.UNPACK_B R55, R82.reuse ;  /* 0x00000052ff37723e */ /* 0x080fe200020004ff */
[--C-:B------:R-:W-:Y:S01]  /*8f70*/  HADD2.F32 R0, -RZ, R2.reuse.H0_H0 ;  /* 0x20000002ff007230 */ /* 0x100fe20000004100 */
[----:B------:R-:W-:Y:S01]  /*8f80*/  F2FP.F16.E5M2.UNPACK_B R82, R82.H1 ;  /* 0x00000052ff52723e */ /* 0x000fe200030004ff */
[----:B-1----:R-:W1:Y:S01]  /*8f90*/  LDTM.x32 R4, tmem[UR4+0x60] ;  /* 0x00006004000479ee */ /* 0x002e6200082c0000 */
[----:B------:R-:W-:Y:S01]  /*8fa0*/  NOP ;  /* 0x0000000000007918 */ /* 0x000fe20000000000 */
[----:B------:R-:W-:Y:S01]  /*8fb0*/  IADD3 R111, PT, PT, R111, 0xd0, RZ ;  /* 0x000000d06f6f7810 */ /* 0x000fe20007ffe0ff */
[----:B------:R-:W-:Y:S01]  /*8fc0*/  HADD2.F32 R2, -RZ, R2.H1_H1 ;  /* 0x30000002ff027230 */ /* 0x000fe20000004100 */
[----:B------:R-:W-:Y:S01]  /*8fd0*/  F2FP.F16.E5M2.UNPACK_B R59, R83 ;  /* 0x00000053ff3b723e */ /* 0x000fe200020004ff */
[--C-:B------:R-:W-:Y:S01]  /*8fe0*/  HADD2.F32 R54, -RZ, R55.reuse.H0_H0 ;  /* 0x20000037ff367230 */ /* 0x100fe20000004100 */
[----:B------:R-:W-:Y:S01]  /*8ff0*/  LOP3.LUT R111, R111, 0xfefffff8, RZ, 0xc0, !PT ;  /* 0xfefffff86f6f7812 */ /* 0x000fe200078ec0ff */
[----:B------:R-:W-:Y:S01]  /*9000*/  HADD2.F32 R55, -RZ, R55.H1_H1 ;  /* 0x30000037ff377230 */ /* 0x000fe20000004100 */
[----:B------:R-:W-:Y:S01]  /*9010*/  F2FP.F16.E5M2.UNPACK_B R63, R84 ;  /* 0x00000054ff3f723e */ /* 0x000fe200020004ff */
[--C-:B------:R-:W-:Y:S01]  /*9020*/  HADD2.F32 R58, -RZ, R59.reuse.H0_H0 ;  /* 0x2000003bff3a7230 */ /* 0x100fe20000004100 */
[----:B-1----:R1:W-:Y:S01]  /*9030*/  SYNCS.ARRIVE.TRANS64.RED.A1T0 RZ, [R111+URZ], RZ ;  /* 0x000000ff6fff79a7 */ /* 0x0023e200081004ff */
[----:B------:R-:W-:Y:S01]  /*9040*/  HADD2.F32 R59, -RZ, R59.H1_H1 ;  /* 0x3000003bff3b7230 */ /* 0x000fe20000004100 */
[----:B------:R-:W-:Y:S01]  /*9050*/  F2FP.F16.E5M2.UNPACK_B R67, R85 ;  /* 0x00000055ff43723e */ /* 0x000fe200020004ff */
[--C-:B------:R-:W-:Y:S01]  /*9060*/  HADD2.F32 R62, -RZ, R63.reuse.H0_H0 ;  /* 0x2000003fff3e7230 */ /* 0x100fe20000004100 */
[----:B------:R-:W-:Y:S01]  /*9070*/  F2FP.F16.E5M2.UNPACK_B R71, R86 ;  /* 0x00000056ff47723e */ /* 0x000fe200020004ff */
[----:B------:R-:W-:Y:S01]  /*9080*/  HADD2.F32 R63, -RZ, R63.H1_H1 ;  /* 0x3000003fff3f7230 */ /* 0x000fe20000004100 */
[----:B------:R-:W-:Y:S01]  /*9090*/  F2FP.F16.E5M2.UNPACK_B R75, R87 ;  /* 0x00000057ff4b723e */ /* 0x000fe200020004ff */
[--C-:B------:R-:W-:Y:S01]  /*90a0*/  HADD2.F32 R66, -RZ, R67.reuse.H0_H0 ;  /* 0x20000043ff427230 */ /* 0x100fe20000004100 */
[----:B------:R-:W-:Y:S01]  /*90b0*/  F2FP.F16.E5M2.UNPACK_B R83, R83.H1 ;  /* 0x00000053ff53723e */ /* 0x000fe200030004ff */
[----:B------:R-:W-:Y:S01]  /*90c0*/  HADD2.F32 R67, -RZ, R67.H1_H1 ;  /* 0x30000043ff437230 */ /* 0x000fe20000004100 */
[----:B------:R-:W-:Y:S01]  /*90d0*/  F2FP.F16.E5M2.UNPACK_B R84, R84.H1 ;  /* 0x00000054ff54723e */ /* 0x000fe200030004ff */
[--C-:B------:R-:W-:Y:S01]  /*90e0*/  HADD2.F32 R70, -RZ, R71.reuse.H0_H0 ;  /* 0x20000047ff467230 */ /* 0x100fe20000004100 */
[----:B------:R-:W-:Y:S01]  /*90f0*/  F2FP.F16.E5M2.UNPACK_B R85, R85.H1 ;  /* 0x00000055ff55723e */ /* 0x000fe200030004ff */
[----:B------:R-:W-:Y:S02]  /*9100*/  HADD2.F32 R71, -RZ, R71.H1_H1 ;  /* 0x30000047ff477230 */ /* 0x000fe40000004100 */
[C---:B------:R-:W-:Y:S01]  /*9110*/  FMUL R4, R47.reuse, R4 ;  /* 0x000000042f047220 */ /* 0x040fe20000400000 */
[C---:B------:R-:W-:Y:S01]  /*9120*/  FMUL R5, R47.reuse, R5 ;  /* 0x000000052f057220 */ /* 0x040fe20000400000 */
[--C-:B------:R-:W-:Y:S02]  /*9130*/  HADD2.F32 R3, -RZ, R80.reuse.H0_H0 ;  /* 0x20000050ff037230 */ /* 0x100fe40000004100 */
[----:B------:R-:W-:Y:S01]  /*9140*/  FMUL R8, R47, R8 ;  /* 0x000000082f087220 */ /* 0x000fe20000400000 */
[C---:B------:R-:W-:Y:S01]  /*9150*/  FFMA R4, R49.reuse, R0, R4 ;  /* 0x0000000031047223 */ /* 0x040fe20000000004 */
        /* <DEDUP_REMOVED lines=12> */
[--C-:B------:R-:W-:Y:S02]  /*9220*/  HADD2.F32 R74, -RZ, R75.reuse.H0_H0 ;  /* 0x2000004bff4a7230 */ /* 0x100fe40000004100 */
[C---:B------:R-:W-:Y:S01]  /*9230*/  FMUL R28, R47.reuse, R32 ;  /* 0x000000202f1c7220 */ /* 0x040fe20000400000 */
[----:B------:R-:W-:Y:S02]  /*9240*/  HADD2.F32 R75, -RZ, R75.H1_H1 ;  /* 0x3000004bff4b7230 */ /* 0x000fe40000004100 */
[C---:B------:R-:W-:Y:S01]  /*9250*/  FMUL R29, R47.reuse, R33 ;  /* 0x000000212f1d7220 */ /* 0x040fe20000400000 */
[----:B------:R-:W-:Y:S02]  /*9260*/  HADD2.F32 R48, -RZ, R80.H1_H1 ;  /* 0x30000050ff307230 */ /* 0x000fe40000004100 */
[C---:B------:R-:W-:Y:S01]  /*9270*/  FMUL R6, R47.reuse, R6 ;  /* 0x000000062f067220 */ /* 0x040fe20000400000 */
[C---:B------:R-:W-:Y:S01]  /*9280*/  FMUL R7, R47.reuse, R7 ;  /* 0x000000072f077220 */ /* 0x040fe20000400000 */
[--C-:B------:R-:W-:Y:S02]  /*9290*/  HADD2.F32 R52, -RZ, R81.reuse.H0_H0 ;  /* 0x20000051ff347230 */ /* 0x100fe40000004100 */
[----:B------:R-:W-:Y:S01]  /*92a0*/  FMUL R10, R47, R10 ;  /* 0x0000000a2f0a7220 */ /* 0x000fe20000400000 */
[C---:B------:R-:W-:Y:S01]  /*92b0*/  FFMA R6, R49.reuse, R3, R6 ;  /* 0x0000000331067223 */ /* 0x040fe20000000006 */
[----:B------:R-:W-:Y:S02]  /*92c0*/  HADD2.F32 R53, -RZ, R81.H1_H1 ;  /* 0x30000051ff357230 */ /* 0x000fe40000004100 */
[C---:B------:R-:W-:Y:S01]  /*92d0*/  FFMA R7, R49.reuse, R48, R7 ;  /* 0x0000003031077223 */ /* 0x040fe20000000007 */
[C---:B------:R-:W-:Y:S01]  /*92e0*/  FFMA R8, R49.reuse, R50, R8 ;  /* 0x0000003231087223 */ /* 0x040fe20000000008 */
[C---:B------:R-:W-:Y:S01]  /*92f0*/  FFMA R9, R49.reuse, R51, R9 ;  /* 0x0000003331097223 */ /* 0x040fe20000000009 */
[----:B------:R-:W-:Y:S01]  /*9300*/  FFMA R10, R49, R52, R10 ;  /* 0x00000034310a7223 */ /* 0x000fe2000000000a */
[----:B------:R-:W-:Y:S01]  /*9310*/  FMUL R11, R47, R11 ;  /* 0x0000000b2f0b7220 */ /* 0x000fe20000400000 */
[----:B------:R-:W-:Y:S01]  /*9320*/  F2FP.F16.E5M2.UNPACK_B R86, R86.H1 ;  /* 0x00000056ff56723e */ /* 0x000fe200030004ff */
[--C-:B------:R-:W-:Y:S01]  /*9330*/  HADD2.F32 R56, -RZ, R82.reuse.H0_H0 ;  /* 0x20000052ff387230 */ /* 0x100fe20000004100 */
[----:B------:R-:W-:Y:S01]  /*9340*/  F2FP.SATFINITE.E5M2.F32.PACK_AB_MERGE_C R6, R7, R6, RZ ;  /* 0x000000060706723e */ /* 0x000fe200048060ff */
[C---:B------:R-:W-:Y:S01]  /*9350*/  FFMA R11, R49.reuse, R53, R11 ;  /* 0x00000035310b7223 */ /* 0x040fe2000000000b */
[C---:B------:R-:W-:Y:S01]  /*9360*/  FFMA R12, R49.reuse, R54, R12 ;  /* 0x00000036310c7223 */ /* 0x040fe2000000000c */
[----:B------:R-:W-:Y:S01]  /*9370*/  FFMA R13, R49, R55, R13 ;  /* 0x00000037310d7223 */ /* 0x000fe2000000000d */
[----:B------:R-:W-:Y:S01]  /*9380*/  F2FP.SATFINITE.E5M2.F32.PACK_AB_MERGE_C R4, R5, R4, R6 ;  /* 0x000000040504723e */ /* 0x000fe20004806006 */
[----:B------:R-:W-:Y:S01]  /*9390*/  HADD2.F32 R57, -RZ, R82.H1_H1 ;  /* 0x30000052ff397230 */ /* 0x000fe20000004100 */
[----:B------:R-:W-:Y:S01]  /*93a0*/  F2FP.SATFINITE.E5M2.F32.PACK_AB_MERGE_C R10, R11, R10, RZ ;  /* 0x0000000a0b0a723e */ /* 0x000fe200048060ff */
[C---:B------:R-:W-:Y:S01]  /*93b0*/  FMUL R14, R47.reuse, R14 ;  /* 0x0000000e2f0e7220 */ /* 0x040fe20000400000 */
[----:B------:R-:W-:Y:S01]  /*93c0*/  FMUL R15, R47, R15 ;  /* 0x0000000f2f0f7220 */ /* 0x000fe20000400000 */
[--C-:B------:R-:W-:Y:S01]  /*93d0*/  HADD2.F32 R60, -RZ, R83.reuse.H0_H0 ;  /* 0x20000053ff3c7230 */ /* 0x100fe20000004100 */
[----:B------:R-:W-:Y:S01]  /*93e0*/  F2FP.SATFINITE.E5M2.F32.PACK_AB_MERGE_C R5, R9, R8, R10 ;  /* 0x000000080905723e */ /* 0x000fe2000480600a */
[C---:B------:R-:W-:Y:S01]  /*93f0*/  FFMA R14, R49.reuse, R56, R14 ;  /* 0x00000038310e7223 */ /* 0x040fe2000000000e */
[C---:B------:R-:W-:Y:S01]  /*9400*/  FFMA R15, R49.reuse, R57, R15 ;  /* 0x00000039310f7223 */ /* 0x040fe2000000000f */
[C---:B------:R-:W-:Y:S01]  /*9410*/  FFMA R16, R49.reuse, R58, R16 ;  /* 0x0000003a31107223 */ /* 0x040fe20000000010 */
[----:B------:R-:W-:Y:S01]  /*9420*/  FFMA R17, R49, R59, R17 ;  /* 0x0000003b31117223 */ /* 0x000fe20000000011 */
[----:B------:R-:W-:Y:S02]  /*9430*/  HADD2.F32 R61, -RZ, R83.H1_H1 ;  /* 0x30000053ff3d7230 */ /* 0x000fe40000004100 */
[C---:B------:R-:W-:Y:S01]  /*9440*/  FMUL R18, R47.reuse, R18 ;  /* 0x000000122f127220 */ /* 0x040fe20000400000 */
[C---:B------:R-:W-:Y:S01]  /*9450*/  FMUL R19, R47.reuse, R19 ;  /* 0x000000132f137220 */ /* 0x040fe20000400000 */
[--C-:B------:R-:W-:Y:S02]  /*9460*/  HADD2.F32 R64, -RZ, R84.reuse.H0_H0 ;  /* 0x20000054ff407230 */ /* 0x100fe40000004100 */
[----:B------:R-:W-:Y:S01]  /*9470*/  FMUL R22, R47, R22 ;  /* 0x000000162f167220 */ /* 0x000fe20000400000 */
[C---:B------:R-:W-:Y:S01]  /*9480*/  FFMA R18, R49.reuse, R60, R18 ;  /* 0x0000003c31127223 */ /* 0x040fe20000000012 */
[----:B------:R-:W-:Y:S02]  /*9490*/  HADD2.F32 R65, -RZ, R84.H1_H1 ;  /* 0x30000054ff417230 */ /* 0x000fe40000004100 */
[----:B------:R-:W-:Y:S01]  /*94a0*/  FFMA R19, R49, R61, R19 ;  /* 0x0000003d31137223 */ /* 0x000fe20000000013 */
[----:B------:R-:W-:Y:S01]  /*94b0*/  FMUL R23, R47, R23 ;  /* 0x000000172f177220 */ /* 0x000fe20000400000 */
[C---:B------:R-:W-:Y:S01]  /*94c0*/  FFMA R20, R49.reuse, R62, R20 ;  /* 0x0000003e31147223 */ /* 0x040fe20000000014 */
[C---:B------:R-:W-:Y:S01]  /*94d0*/  FFMA R21, R49.reuse, R63, R21 ;  /* 0x0000003f31157223 */ /* 0x040fe20000000015 */
[--C-:B------:R-:W-:Y:S02]  /*94e0*/  HADD2.F32 R68, -RZ, R85.reuse.H0_H0 ;  /* 0x20000055ff447230 */ /* 0x100fe40000004100 */
[----:B------:R-:W-:Y:S01]  /*94f0*/  FFMA R22, R49, R64, R22 ;  /* 0x0000004031167223 */ /* 0x000fe20000000016 */
[----:B------:R-:W-:Y:S02]  /*9500*/  HADD2.F32 R69, -RZ, R85.H1_H1 ;  /* 0x30000055ff457230 */ /* 0x000fe40000004100 */
[----:B------:R-:W-:Y:S01]  /*9510*/  FMUL R3, R47, R26 ;  /* 0x0000001a2f037220 */ /* 0x000fe20000400000 */
[----:B------:R-:W-:Y:S01]  /*9520*/  FFMA R23, R49, R65, R23 ;  /* 0x0000004131177223 */ /* 0x000fe20000000017 */
[----:B------:R-:W-:Y:S01]  /*9530*/  FMUL R27, R47, R27 ;  /* 0x0000001b2f1b7220 */ /* 0x000fe20000400000 */
[C---:B------:R-:W-:Y:S01]  /*9540*/  FFMA R0, R49.reuse, R66, R0 ;  /* 0x0000004231007223 */ /* 0x040fe20000000000 */
[----:B------:R-:W-:Y:S01]  /*9550*/  F2FP.F16.E5M2.UNPACK_B R87, R87.H1 ;  /* 0x00000057ff57723e */ /* 0x000fe200030004ff */
        /* <DEDUP_REMOVED lines=15> */
[----:B------:R-:W-:Y:S01]  /*9650*/  F2FP.SATFINITE.E5M2.F32.PACK_AB_MERGE_C R14, R15, R14, RZ ;  /* 0x0000000e0f0e723e */ /* 0x000fe200048060ff */
[----:B------:R-:W-:Y:S01]  /*9660*/  FFMA R28, R49, R74, R28 ;  /* 0x0000004a311c7223 */ /* 0x000fe2000000001c */
[----:B------:R-:W-:Y:S01]  /*9670*/  F2FP.SATFINITE.E5M2.F32.PACK_AB_MERGE_C R7, R19, R18, RZ ;  /* 0x000000121307723e */ /* 0x000fe200048060ff */
[C---:B------:R-:W-:Y:S01]  /*9680*/  FFMA R29, R49.reuse, R75, R29 ;  /* 0x0000004b311d7223 */ /* 0x040fe2000000001d */
[----:B------:R-:W-:Y:S01]  /*9690*/  FFMA R30, R49, R76, R30 ;  /* 0x0000004c311e7223 */ /* 0x000fe2000000001e */
[----:B------:R-:W-:Y:S01]  /*96a0*/  F2FP.SATFINITE.E5M2.F32.PACK_AB_MERGE_C R22, R23, R22, RZ ;  /* 0x000000161716723e */ /* 0x000fe200048060ff */
[----:B------:R-:W-:Y:S01]  /*96b0*/  FFMA R35, R49, R77, R35 ;  /* 0x0000004d31237223 */ /* 0x000fe20000000023 */
[----:B------:R-:W-:Y:S02]  /*96c0*/  F2FP.SATFINITE.E5M2.F32.PACK_AB_MERGE_C R6, R13, R12, R14 ;  /* 0x0000000c0d06723e */ /* 0x000fe4000480600e */
[----:B------:R-:W-:Y:S02]  /*96d0*/  F2FP.SATFINITE.E5M2.F32.PACK_AB_MERGE_C R7, R17, R16, R7 ;  /* 0x000000101107723e */ /* 0x000fe40004806007 */
[----:B------:R-:W-:Y:S02]  /*96e0*/  F2FP.SATFINITE.E5M2.F32.PACK_AB_MERGE_C R20, R21, R20, R22 ;  /* 0x000000141514723e */ /* 0x000fe40004806016 */
[----:B------:R-:W-:Y:S01]  /*96f0*/  F2FP.SATFINITE.E5M2.F32.PACK_AB_MERGE_C R3, R27, R3, RZ ;  /* 0x000000031b03723e */ /* 0x000fe200048060ff */
[----:B------:R1:W-:Y:S01]  /*9700*/  STS.128 [R100+UR49+0x5200], R4 ;  /* 0x0052000464007988 */ /* 0x0003e20008000c31 */
[----:B------:R-:W-:Y:S02]  /*9710*/  F2FP.SATFINITE.E5M2.F32.PACK_AB_MERGE_C R22, R31, R26, RZ ;  /* 0x0000001a1f16723e */ /* 0x000fe400048060ff */
[----:B------:R-:W-:Y:S02]  /*9720*/  F2FP.SATFINITE.E5M2.F32.PACK_AB_MERGE_C R23, R35, R30, RZ ;  /* 0x0000001e2317723e */ /* 0x000fe400048060ff */
[----:B------:R-:W-:Y:S02]  /*9730*/  F2FP.SATFINITE.E5M2.F32.PACK_AB_MERGE_C R21, R2, R0, R3 ;  /* 0x000000000215723e */ /* 0x000fe40004806003 */
[----:B------:R-:W-:Y:S02]  /*9740*/  F2FP.SATFINITE.E5M2.F32.PACK_AB_MERGE_C R22, R25, R24, R22 ;  /* 0x000000181916723e */ /* 0x000fe40004806016 */
[----:B------:R-:W-:Y:S02]  /*9750*/  F2FP.SATFINITE.E5M2.F32.PACK_AB_MERGE_C R23, R29, R28, R23 ;  /* 0x0000001c1d17723e */ /* 0x000fe40004806017 */
[----:B------:R-:W-:Y:S03]  /*9760*/  IADD3 R45, PT, PT, R45, 0x1, RZ ;  /* 0x000000012d2d7810 */ /* 0x000fe60007ffe0ff */
        /* <DEDUP_REMOVED lines=23> */
.L_x_141:
[----:B------:R-:W-:Y:S05]  /*98e0*/  BSYNC.RECONVERGENT B0 ;  /* 0x0000000000007941 */ /* 0x000fea0003800200 */
.L_x_140:
[----:B------:R-:W-:Y:S01]  /*98f0*/  BAR.SYNC.DEFER_BLOCKING 0x1, 0x80 ;  /* 0x0042000000007b1d */ /* 0x000fe20000010000 */
[----:B------:R-:W-:Y:S01]  /*9900*/  ISETP.NE.AND P2, PT, R110, RZ, PT ;  /* 0x000000ff6e00720c */ /* 0x000fe20003f45270 */
[----:B------:R-:W-:Y:S01]  /*9910*/  IMAD.IADD R15, R43, 0x1, R94 ;  /* 0x000000012b0f7824 */ /* 0x000fe200078e025e */
[----:B------:R-:W-:Y:S01]  /*9920*/  ISETP.NE.AND P0, PT, R112, 0x2, PT ;  /* 0x000000027000780c */ /* 0x000fe20003f05270 */
[----:B------:R-:W-:Y:S01]  /*9930*/  IMAD.IADD R14, R44, 0x1, R95 ;  /* 0x000000012c0e7824 */ /* 0x000fe200078e025f */
[----:B------:R-:W-:Y:S02]  /*9940*/  ISETP.NE.AND P1, PT, R45, 0x4, PT ;  /* 0x000000042d00780c */ /* 0x000fe40003f25270 */
[----:B------:R-:W-:Y:S02]  /*9950*/  SEL R2, RZ, 0x1, P0 ;  /* 0x00000001ff027807 */ /* 0x000fe40000000000 */
[----:B------:R-:W-:Y:S02]  /*9960*/  SEL R0, RZ, 0x1, P1 ;  /* 0x00000001ff007807 */ /* 0x000fe40000800000 */
[----:B------:R-:W-:Y:S02]  /*9970*/  LOP3.LUT R106, R106, R2, RZ, 0x3c, !PT ;  /* 0x000000026a6a7212 */ /* 0x000fe400078e3cff */
[----:B------:R-:W-:Y:S02]  /*9980*/  LOP3.LUT R107, R107, R0, RZ, 0x3c, !PT ;  /* 0x000000006b6b7212 */ /* 0x000fe400078e3cff */
[----:B------:R-:W-:Y:S02]  /*9990*/  @P2 R2UR UR36, R103 ;  /* 0x00000000672422ca */ /* 0x000fe400000e0000 */
[----:B------:R-:W-:Y:S02]  /*99a0*/  SEL R112, R112, RZ, P0 ;  /* 0x000000ff70707207 */ /* 0x000fe40000000000 */
[----:B------:R-:W-:Y:S01]  /*99b0*/  SEL R45, R45, RZ, P1 ;  /* 0x000000ff2d2d7207 */ /* 0x000fe20000800000 */
[----:B------:R-:W-:Y:S10]  /*99c0*/  @P2 BRA `(.L_x_142) ;  /* 0xffffffb800fc2947 */ /* 0x000ff4000383ffff */
[----:B------:R-:W-:Y:S05]  /*99d0*/  EXIT ;  /* 0x000000000000794d */ /* 0x000fea0003800000 */
.L_x_24:
[----:B--2---:R2:W4:Y:S02]  /*99e0*/  SYNCS.PHASECHK.TRANS64.TRYWAIT P0, [R2+URZ+0x100], R3 ;  /* 0x00010003020075a7 */ /* 0x00452400080011ff */
[----:B----4-:R-:W-:Y:S05]  /*99f0*/  @!P0 NANOSLEEP.SYNCS 0x989680 ;  /* 0x009896800000895d */ /* 0x010fea0003900000 */
[----:B------:R-:W4:Y:S02]  /*9a00*/  @!P0 SYNCS.PHASECHK.TRANS64 P0, [R2+URZ+0x100], R3 ;  /* 0x00010003020085a7 */ /* 0x000f2400080010ff */
[----:B----4-:R-:W-:Y:S05]  /*9a10*/  @!P0 BRA `(.L_x_24) ;  /* 0xfffffffc00f08947 */ /* 0x010fea000383ffff */
[----:B------:R-:W-:Y:S05]  /*9a20*/  BRA `(.L_x_143) ;  /* 0xffffff7c00787947 */ /* 0x000fea000383ffff */
.L_x_27:
[----:B------:R-:W-:-:S07]  /*9a30*/  MOV R2, UR33 ;  /* 0x0000002100027c02 */ /* 0x000fce0008000f00 */
.L_x_144:
[----:B-1----:R1:W2:Y:S02]  /*9a40*/  SYNCS.PHASECHK.TRANS64.TRYWAIT P0, [R2+URZ+0x20], R4 ;  /* 0x00002004020075a7 */ /* 0x0022a400080011ff */
[----:B--2---:R-:W-:Y:S05]  /*9a50*/  @!P0 NANOSLEEP.SYNCS 0x989680 ;  /* 0x009896800000895d */ /* 0x004fea0003900000 */
[----:B------:R-:W2:Y:S02]  /*9a60*/  @!P0 SYNCS.PHASECHK.TRANS64 P0, [R2+URZ+0x20], R4 ;  /* 0x00002004020085a7 */ /* 0x000ea400080010ff */
[----:B--2---:R-:W-:Y:S05]  /*9a70*/  @!P0 BRA `(.L_x_144) ;  /* 0xfffffffc00f08947 */ /* 0x004fea000383ffff */
[----:B------:R-:W-:Y:S05]  /*9a80*/  BRA `(.L_x_26) ;  /* 0xffffff7c00e07947 */ /* 0x000fea000383ffff */
.L_x_34:
[----:B-1----:R-:W-:-:S07]  /*9a90*/  MOV R2, UR17 ;  /* 0x0000001100027c02 */ /* 0x002fce0008000f00 */
.L_x_145:
[----:B-1----:R1:W2:Y:S02]  /*9aa0*/  SYNCS.PHASECHK.TRANS64.TRYWAIT P0, [R2+URZ+0x20], R4 ;  /* 0x00002004020075a7 */ /* 0x0022a400080011ff */
[----:B--2---:R-:W-:Y:S05]  /*9ab0*/  @!P0 NANOSLEEP.SYNCS 0x989680 ;  /* 0x009896800000895d */ /* 0x004fea0003900000 */
[----:B------:R-:W2:Y:S02]  /*9ac0*/  @!P0 SYNCS.PHASECHK.TRANS64 P0, [R2+URZ+0x20], R4 ;  /* 0x00002004020085a7 */ /* 0x000ea400080010ff */
[----:B--2---:R-:W-:Y:S05]  /*9ad0*/  @!P0 BRA `(.L_x_145) ;  /* 0xfffffffc00f08947 */ /* 0x004fea000383ffff */
[----:B------:R-:W-:Y:S05]  /*9ae0*/  BRA `(.L_x_33) ;  /* 0xffffff80009c7947 */ /* 0x000fea000383ffff */
.L_x_39:
[----:B-1----:R1:W2:Y:S02]  /*9af0*/  SYNCS.PHASECHK.TRANS64.TRYWAIT P0, [R2+URZ+0x90], R3 ;  /* 0x00009003020075a7 */ /* 0x0022a400080011ff */
[----:B--2---:R-:W-:Y:S05]  /*9b00*/  @!P0 NANOSLEEP.SYNCS 0x989680 ;  /* 0x009896800000895d */ /* 0x004fea0003900000 */
[----:B------:R-:W2:Y:S02]  /*9b10*/  @!P0 SYNCS.PHASECHK.TRANS64 P0, [R2+URZ+0x90], R3 ;  /* 0x00009003020085a7 */ /* 0x000ea400080010ff */
[----:B--2---:R-:W-:Y:S05]  /*9b20*/  @!P0 BRA `(.L_x_39) ;  /* 0xfffffffc00f08947 */ /* 0x004fea000383ffff */
[----:B------:R-:W-:Y:S05]  /*9b30*/  BRA `(.L_x_146) ;  /* 0xffffff8400407947 */ /* 0x000fea000383ffff */
.L_x_43:
[----:B---3--:R-:W-:-:S07]  /*9b40*/  MOV R0, UR4 ;  /* 0x0000000400007c02 */ /* 0x008fce0008000f00 */
.L_x_147:
[----:B-1----:R1:W2:Y:S02]  /*9b50*/  SYNCS.PHASECHK.TRANS64.TRYWAIT P0, [R0+URZ], R2 ;  /* 0x00000002000075a7 */ /* 0x0022a400080011ff */
[----:B--2---:R-:W-:Y:S05]  /*9b60*/  @!P0 NANOSLEEP.SYNCS 0x989680 ;  /* 0x009896800000895d */ /* 0x004fea0003900000 */
[----:B------:R-:W2:Y:S02]  /*9b70*/  @!P0 SYNCS.PHASECHK.TRANS64 P0, [R0+URZ], R2 ;  /* 0x00000002000085a7 */ /* 0x000ea400080010ff */
[----:B--2---:R-:W-:Y:S05]  /*9b80*/  @!P0 BRA `(.L_x_147) ;  /* 0xfffffffc00f08947 */ /* 0x004fea000383ffff */
[----:B------:R-:W-:Y:S05]  /*9b90*/  BRA `(.L_x_148) ;  /* 0xffffff8800b07947 */ /* 0x000fea000383ffff */
.L_x_44:
[----:B---3--:R-:W-:-:S07]  /*9ba0*/  MOV R0, UR4 ;  /* 0x0000000400007c02 */ /* 0x008fce0008000f00 */
.L_x_149:
[----:B-1----:R1:W2:Y:S02]  /*9bb0*/  SYNCS.PHASECHK.TRANS64.TRYWAIT P0, [R0+URZ], R3 ;  /* 0x00000003000075a7 */ /* 0x0022a400080011ff */
[----:B--2---:R-:W-:Y:S05]  /*9bc0*/  @!P0 NANOSLEEP.SYNCS 0x989680 ;  /* 0x009896800000895d */ /* 0x004fea0003900000 */
[----:B------:R-:W2:Y:S02]  /*9bd0*/  @!P0 SYNCS.PHASECHK.TRANS64 P0, [R0+URZ], R3 ;  /* 0x00000003000085a7 */ /* 0x000ea400080010ff */
[----:B--2---:R-:W-:Y:S05]  /*9be0*/  @!P0 BRA `(.L_x_149) ;  /* 0xfffffffc00f08947 */ /* 0x004fea000383ffff */
[----:B------:R-:W-:Y:S05]  /*9bf0*/  BRA `(.L_x_150) ;  /* 0xffffff8800bc7947 */ /* 0x000fea000383ffff */
.L_x_45:
[----:B---3--:R-:W-:-:S07]  /*9c00*/  MOV R0, UR4 ;  /* 0x0000000400007c02 */ /* 0x008fce0008000f00 */
.L_x_151:
[----:B-1----:R1:W2:Y:S02]  /*9c10*/  SYNCS.PHASECHK.TRANS64.TRYWAIT P0, [R0+URZ], R3 ;  /* 0x00000003000075a7 */ /* 0x0022a400080011ff */
[----:B--2---:R-:W-:Y:S05]  /*9c20*/  @!P0 NANOSLEEP.SYNCS 0x989680 ;  /* 0x009896800000895d */ /* 0x004fea0003900000 */
[----:B------:R-:W2:Y:S02]  /*9c30*/  @!P0 SYNCS.PHASECHK.TRANS64 P0, [R0+URZ], R3 ;  /* 0x00000003000085a7 */ /* 0x000ea400080010ff */
[----:B--2---:R-:W-:Y:S05]  /*9c40*/  @!P0 BRA `(.L_x_151) ;  /* 0xfffffffc00f08947 */ /* 0x004fea000383ffff */
[----:B------:R-:W-:Y:S05]  /*9c50*/  BRA `(.L_x_152) ;  /* 0xffffff8800c87947 */ /* 0x000fea000383ffff */
.L_x_48:
[----:B-1----:R1:W2:Y:S02]  /*9c60*/  SYNCS.PHASECHK.TRANS64.TRYWAIT P0, [R0+URZ+0xf0], R4 ;  /* 0x0000f004000075a7 */ /* 0x0022a400080011ff */
[----:B--2---:R-:W-:Y:S05]  /*9c70*/  @!P0 NANOSLEEP.SYNCS 0x989680 ;  /* 0x009896800000895d */ /* 0x004fea0003900000 */
[----:B------:R-:W2:Y:S02]  /*9c80*/  @!P0 SYNCS.PHASECHK.TRANS64 P0, [R0+URZ+0xf0], R4 ;  /* 0x0000f004000085a7 */ /* 0x000ea400080010ff */
[----:B--2---:R-:W-:Y:S05]  /*9c90*/  @!P0 BRA `(.L_x_48) ;  /* 0xfffffffc00f08947 */ /* 0x004fea000383ffff */
[----:B------:R-:W-:Y:S05]  /*9ca0*/  BRA `(.L_x_153) ;  /* 0xffffff8c00287947 */ /* 0x000fea000383ffff */
.L_x_49:
[----:B------:R-:W-:-:S07]  /*9cb0*/  MOV R0, UR5 ;  /* 0x0000000500007c02 */ /* 0x000fce0008000f00 */
.L_x_154:
[----:B-1----:R1:W2:Y:S02]  /*9cc0*/  SYNCS.PHASECHK.TRANS64.TRYWAIT P0, [R0+URZ+0xa0], R5 ;  /* 0x0000a005000075a7 */ /* 0x0022a400080011ff */
[----:B--2---:R-:W-:Y:S05]  /*9cd0*/  @!P0 NANOSLEEP.SYNCS 0x989680 ;  /* 0x009896800000895d */ /* 0x004fea0003900000 */
[----:B------:R-:W2:Y:S02]  /*9ce0*/  @!P0 SYNCS.PHASECHK.TRANS64 P0, [R0+URZ+0xa0], R5 ;  /* 0x0000a005000085a7 */ /* 0x000ea400080010ff */
[----:B--2---:R-:W-:Y:S05]  /*9cf0*/  @!P0 BRA `(.L_x_154) ;  /* 0xfffffffc00f08947 */ /* 0x004fea000383ffff */
[----:B------:R-:W-:Y:S05]  /*9d00*/  BRA `(.L_x_155) ;  /* 0xffffff8c00387947 */ /* 0x000fea000383ffff */
.L_x_50:
[----:B-1----:R1:W2:Y:S02]  /*9d10*/  SYNCS.PHASECHK.TRANS64.TRYWAIT P1, [R0+URZ+0x90], R4 ;  /* 0x00009004000075a7 */ /* 0x0022a400080211ff */
[----:B--2---:R-:W-:Y:S05]  /*9d20*/  @!P1 NANOSLEEP.SYNCS 0x989680 ;  /* 0x009896800000995d */ /* 0x004fea0003900000 */
[----:B------:R-:W2:Y:S02]  /*9d30*/  @!P1 SYNCS.PHASECHK.TRANS64 P1, [R0+URZ+0x90], R4 ;  /* 0x00009004000095a7 */ /* 0x000ea400080210ff */
[----:B--2---:R-:W-:Y:S05]  /*9d40*/  @!P1 BRA `(.L_x_50) ;  /* 0xfffffffc00f09947 */ /* 0x004fea000383ffff */
[----:B------:R-:W-:Y:S05]  /*9d50*/  BRA `(.L_x_156) ;  /* 0xffffff8c00687947 */ /* 0x000fea000383ffff */
.L_x_53:
[----:B------:R-:W-:-:S07]  /*9d60*/  MOV R0, UR5 ;  /* 0x0000000500007c02 */ /* 0x000fce0008000f00 */
.L_x_157:
[----:B-1----:R1:W2:Y:S02]  /*9d70*/  SYNCS.PHASECHK.TRANS64.TRYWAIT P0, [R0+URZ+0xa0], R2 ;  /* 0x0000a002000075a7 */ /* 0x0022a400080011ff */
[----:B--2---:R-:W-:Y:S05]  /*9d80*/  @!P0 NANOSLEEP.SYNCS 0x989680 ;  /* 0x009896800000895d */ /* 0x004fea0003900000 */
[----:B------:R-:W2:Y:S02]  /*9d90*/  @!P0 SYNCS.PHASECHK.TRANS64 P0, [R0+URZ+0xa0], R2 ;  /* 0x0000a002000085a7 */ /* 0x000ea400080010ff */
[----:B--2---:R-:W-:Y:S05]  /*9da0*/  @!P0 BRA `(.L_x_157) ;  /* 0xfffffffc00f08947 */ /* 0x004fea000383ffff */
[----:B------:R-:W-:Y:S05]  /*9db0*/  BRA `(.L_x_52) ;  /* 0xffffff8c00bc7947 */ /* 0x000fea000383ffff */
.L_x_62:
[----:B-1----:R-:W-:-:S04]  /*9dc0*/  MOV R4, UR6 ;  /* 0x0000000600047c02 */ /* 0x002fc80008000f00 */
[----:B------:R1:W2:Y:S03]  /*9dd0*/  SYNCS.PHASECHK.TRANS64.TRYWAIT P0, [R4+URZ+0x8], R5 ;  /* 0x00000805040075a7 */ /* 0x0002a600080011ff */
[----:B--2---:R-:W-:Y:S05]  /*9de0*/  @!P0 NANOSLEEP.SYNCS 0x989680 ;  /* 0x009896800000895d */ /* 0x004fea0003900000 */
[----:B------:R-:W2:Y:S02]  /*9df0*/  @!P0 SYNCS.PHASECHK.TRANS64 P0, [R4+URZ+0x8], R5 ;  /* 0x00000805040085a7 */ /* 0x000ea400080010ff */
[----:B--2---:R-:W-:Y:S05]  /*9e00*/  @!P0 BRA `(.L_x_62) ;  /* 0xfffffffc00ec8947 */ /* 0x004fea000383ffff */
[----:B------:R-:W-:Y:S05]  /*9e10*/  BRA `(.L_x_61) ;  /* 0xffffff9000707947 */ /* 0x000fea000383ffff */
.L_x_64:
[----:B------:R-:W-:Y:S01]  /*9e20*/  BSSY B0, `(.L_x_158) ;  /* 0x0000006000007945 */ /* 0x000fe20003800000 */
[----:B------:R-:W-:-:S07]  /*9e30*/  MOV R15, 0xffffffff ;  /* 0xffffffff000f7802 */ /* 0x000fce0000000f00 */
[----:B-1---5:R-:W-:Y:S05]  /*9e40*/  WARPSYNC.COLLECTIVE R15, `(.L_x_159) ;  /* 0x000000000f0c7348 */ /* 0x022fea0003c00000 */
[----:B------:R-:W-:Y:S02]  /*9e50*/  ELECT P6, UR79, PT ;  /* 0x00000000004f782f */ /* 0x000fe400038c0000 */
[----:B------:R-:W-:Y:S01]  /*9e60*/  MOV R14, UR79 ;  /* 0x0000004f000e7c02 */ /* 0x000fe20008000f00 */
[----:B-1---5:R-:W-:Y:S10]  /*9e70*/  ENDCOLLECTIVE ;  /* 0x000000000000791b */ /* 0x022ff40003800000 */
.L_x_159:
[----:B------:R-:W-:Y:S05]  /*9e80*/  BSYNC B0 ;  /* 0x0000000000007941 */ /* 0x000fea0003800000 */
.L_x_158:
[----:B------:R-:W-:Y:S05]  /*9e90*/  BRA `(.L_x_160) ;  /* 0xffffff9000a07947 */ /* 0x000fea000383ffff */
.L_x_66:
[----:B-1----:R-:W-:-:S04]  /*9ea0*/  MOV R2, UR6 ;  /* 0x0000000600027c02 */ /* 0x002fc80008000f00 */
[----:B------:R1:W2:Y:S03]  /*9eb0*/  SYNCS.PHASECHK.TRANS64.TRYWAIT P0, [R2+URZ+0x8], R3 ;  /* 0x00000803020075a7 */ /* 0x0002a600080011ff */
[----:B--2---:R-:W-:Y:S05]  /*9ec0*/  @!P0 NANOSLEEP.SYNCS 0x989680 ;  /* 0x009896800000895d */ /* 0x004fea0003900000 */
[----:B------:R-:W2:Y:S02]  /*9ed0*/  @!P0 SYNCS.PHASECHK.TRANS64 P0, [R2+URZ+0x8], R3 ;  /* 0x00000803020085a7 */ /* 0x000ea400080010ff */
[----:B--2---:R-:W-:Y:S05]  /*9ee0*/  @!P0 BRA `(.L_x_66) ;  /* 0xfffffffc00ec8947 */ /* 0x004fea000383ffff */
[----:B------:R-:W-:Y:S05]  /*9ef0*/  BRA `(.L_x_65) ;  /* 0xffffff9000a47947 */ /* 0x000fea000383ffff */
.L_x_67:
[----:B-1----:R1:W2:Y:S02]  /*9f00*/  SYNCS.PHASECHK.TRANS64.TRYWAIT P0, [R0+URZ+0x90], R4 ;  /* 0x00009004000075a7 */ /* 0x0022a400080011ff */
[----:B--2---:R-:W-:Y:S05]  /*9f10*/  @!P0 NANOSLEEP.SYNCS 0x989680 ;  /* 0x009896800000895d */ /* 0x004fea0003900000 */
[----:B------:R-:W2:Y:S02]  /*9f20*/  @!P0 SYNCS.PHASECHK.TRANS64 P0, [R0+URZ+0x90], R4 ;  /* 0x00009004000085a7 */ /* 0x000ea400080010ff */
[----:B--2---:R-:W-:Y:S05]  /*9f30*/  @!P0 BRA `(.L_x_67) ;  /* 0xfffffffc00f08947 */ /* 0x004fea000383ffff */
[----:B------:R-:W-:Y:S05]  /*9f40*/  BRA `(.L_x_161) ;  /* 0xffffff9400907947 */ /* 0x000fea000383ffff */
.L_x_69:
[----:B------:R-:W-:-:S07]  /*9f50*/  MOV R0, UR9 ;  /* 0x0000000900007c02 */ /* 0x000fce0008000f00 */
.L_x_162:
[----:B-1----:R1:W2:Y:S02]  /*9f60*/  SYNCS.PHASECHK.TRANS64.TRYWAIT P0, [R0+URZ+0xd0], R4 ;  /* 0x0000d004000075a7 */ /* 0x0022a400080011ff */
[----:B--2---:R-:W-:Y:S05]  /*9f70*/  @!P0 NANOSLEEP.SYNCS 0x989680 ;  /* 0x009896800000895d */ /* 0x004fea0003900000 */
[----:B------:R-:W2:Y:S02]  /*9f80*/  @!P0 SYNCS.PHASECHK.TRANS64 P0, [R0+URZ+0xd0], R4 ;  /* 0x0000d004000085a7 */ /* 0x000ea400080010ff */
[----:B--2---:R-:W-:Y:S05]  /*9f90*/  @!P0 BRA `(.L_x_162) ;  /* 0xfffffffc00f08947 */ /* 0x004fea000383ffff */
[----:B------:R-:W-:Y:S05]  /*9fa0*/  BRA `(.L_x_163) ;  /* 0xffffff9400dc7947 */ /* 0x000fea000383ffff */
.L_x_72:
[----:B------:R-:W-:Y:S07]  /*9fb0*/  MOV R0, UR8 ;  /* 0x0000000800007c02 */ /* 0x000fee0008000f00 */
.L_x_164:
[----:B-1----:R1:W2:Y:S02]  /*9fc0*/  SYNCS.PHASECHK.TRANS64.TRYWAIT P0, [R0+URZ], R4 ;  /* 0x00000004000075a7 */ /* 0x0022a400080011ff */
[----:B--2---:R-:W-:Y:S05]  /*9fd0*/  @!P0 NANOSLEEP.SYNCS 0x989680 ;  /* 0x009896800000895d */ /* 0x004fea0003900000 */
[----:B------:R-:W2:Y:S02]  /*9fe0*/  @!P0 SYNCS.PHASECHK.TRANS64 P0, [R0+URZ], R4 ;  /* 0x00000004000085a7 */ /* 0x000ea400080010ff */
[----:B--2---:R-:W-:Y:S05]  /*9ff0*/  @!P0 BRA `(.L_x_164) ;  /* 0xfffffffc00f08947 */ /* 0x004fea000383ffff */
[----:B------:R-:W-:Y:S05]  /*a000*/  BRA `(.L_x_71) ;  /* 0xffffff9400f07947 */ /* 0x000fea000383ffff */
.L_x_76:
[----:B-1----:R-:W-:-:S07]  /*a010*/  MOV R0, UR8 ;  /* 0x0000000800007c02 */ /* 0x002fce0008000f00 */
.L_x_165:
[----:B-1----:R1:W2:Y:S02]  /*a020*/  SYNCS.PHASECHK.TRANS64.TRYWAIT P0, [R0+URZ], R2 ;  /* 0x00000002000075a7 */ /* 0x0022a400080011ff */
[----:B--2---:R-:W-:Y:S05]  /*a030*/  @!P0 NANOSLEEP.SYNCS 0x989680 ;  /* 0x009896800000895d */ /* 0x004fea0003900000 */
[----:B------:R-:W2:Y:S02]  /*a040*/  @!P0 SYNCS.PHASECHK.TRANS64 P0, [R0+URZ], R2 ;  /* 0x00000002000085a7 */ /* 0x000ea400080010ff */
[----:B--2---:R-:W-:Y:S05]  /*a050*/  @!P0 BRA `(.L_x_165) ;  /* 0xfffffffc00f08947 */ /* 0x004fea000383ffff */
[----:B------:R-:W-:Y:S05]  /*a060*/  BRA `(.L_x_166) ;  /* 0xffffff9800e47947 */ /* 0x000fea000383ffff */
.L_x_77:
[----:B------:R-:W-:-:S07]  /*a070*/  MOV R0, UR8 ;  /* 0x0000000800007c02 */ /* 0x000fce0008000f00 */
.L_x_167:
[----:B-1----:R1:W2:Y:S02]  /*a080*/  SYNCS.PHASECHK.TRANS64.TRYWAIT P0, [R0+URZ], R3 ;  /* 0x00000003000075a7 */ /* 0x0022a400080011ff */
[----:B--2---:R-:W-:Y:S05]  /*a090*/  @!P0 NANOSLEEP.SYNCS 0x989680 ;  /* 0x009896800000895d */ /* 0x004fea0003900000 */
[----:B------:R-:W2:Y:S02]  /*a0a0*/  @!P0 SYNCS.PHASECHK.TRANS64 P0, [R0+URZ], R3 ;  /* 0x00000003000085a7 */ /* 0x000ea400080010ff */
[----:B--2---:R-:W-:Y:S05]  /*a0b0*/  @!P0 BRA `(.L_x_167) ;  /* 0xfffffffc00f08947 */ /* 0x004fea000383ffff */
[----:B------:R-:W-:Y:S05]  /*a0c0*/  BRA `(.L_x_168) ;  /* 0xffffff9800f07947 */ /* 0x000fea000383ffff */
.L_x_78:
[----:B------:R-:W-:-:S07]  /*a0d0*/  MOV R0, UR8 ;  /* 0x0000000800007c02 */ /* 0x000fce0008000f00 */
.L_x_169:
[----:B-1----:R1:W2:Y:S02]  /*a0e0*/  SYNCS.PHASECHK.TRANS64.TRYWAIT P0, [R0+URZ], R3 ;  /* 0x00000003000075a7 */ /* 0x0022a400080011ff */
[----:B--2---:R-:W-:Y:S05]  /*a0f0*/  @!P0 NANOSLEEP.SYNCS 0x989680 ;  /* 0x009896800000895d */ /* 0x004fea0003900000 */
[----:B------:R-:W2:Y:S02]  /*a100*/  @!P0 SYNCS.PHASECHK.TRANS64 P0, [R0+URZ], R3 ;  /* 0x00000003000085a7 */ /* 0x000ea400080010ff */
[----:B--2---:R-:W-:Y:S05]  /*a110*/  @!P0 BRA `(.L_x_169) ;  /* 0xfffffffc00f08947 */ /* 0x004fea000383ffff */
[----:B------:R-:W-:Y:S05]  /*a120*/  BRA `(.L_x_170) ;  /* 0xffffff9800fc7947 */ /* 0x000fea000383ffff */
.L_x_81:
[----:B------:R-:W-:-:S07]  /*a130*/  MOV R0, UR7 ;  /* 0x0000000700007c02 */ /* 0x000fce0008000f00 */
.L_x_171:
[----:B-1----:R1:W2:Y:S02]  /*a140*/  SYNCS.PHASECHK.TRANS64.TRYWAIT P1, [R0+URZ+0x110], R2 ;  /* 0x00011002000075a7 */ /* 0x0022a400080211ff */
[----:B--2---:R-:W-:Y:S05]  /*a150*/  @!P1 NANOSLEEP.SYNCS 0x989680 ;  /* 0x009896800000995d */ /* 0x004fea0003900000 */
[----:B------:R-:W2:Y:S02]  /*a160*/  @!P1 SYNCS.PHASECHK.TRANS64 P1, [R0+URZ+0x110], R2 ;  /* 0x00011002000095a7 */ /* 0x000ea400080210ff */
[----:B--2---:R-:W-:Y:S05]  /*a170*/  @!P1 BRA `(.L_x_171) ;  /* 0xfffffffc00f09947 */ /* 0x004fea000383ffff */
[----:B------:R-:W-:Y:S05]  /*a180*/  BRA `(.L_x_172) ;  /* 0xffffff9c00487947 */ /* 0x000fea000383ffff */
.L_x_86:
[----:B--2---:R2:W4:Y:S02]  /*a190*/  SYNCS.PHASECHK.TRANS64.TRYWAIT P0, [R0+URZ+0x90], R2 ;  /* 0x00009002000075a7 */ /* 0x00452400080011ff */
[----:B----4-:R-:W-:Y:S05]  /*a1a0*/  @!P0 NANOSLEEP.SYNCS 0x989680 ;  /* 0x009896800000895d */ /* 0x010fea0003900000 */
[----:B------:R-:W4:Y:S02]  /*a1b0*/  @!P0 SYNCS.PHASECHK.TRANS64 P0, [R0+URZ+0x90], R2 ;  /* 0x00009002000085a7 */ /* 0x000f2400080010ff */
[----:B----4-:R-:W-:Y:S05]  /*a1c0*/  @!P0 BRA `(.L_x_86) ;  /* 0xfffffffc00f08947 */ /* 0x010fea000383ffff */
[----:B------:R-:W-:Y:S05]  /*a1d0*/  BRA `(.L_x_173) ;  /* 0xffffffa0005c7947 */ /* 0x000fea000383ffff */
.L_x_89:
[----:B------:R-:W-:Y:S07]  /*a1e0*/  MOV R0, UR7 ;  /* 0x0000000700007c02 */ /* 0x000fee0008000f00 */
.L_x_174:
[----:B--2---:R2:W4:Y:S02]  /*a1f0*/  SYNCS.PHASECHK.TRANS64.TRYWAIT P0, [R0+URZ+0x88], R2 ;  /* 0x00008802000075a7 */ /* 0x00452400080011ff */
[----:B----4-:R-:W-:Y:S05]  /*a200*/  @!P0 NANOSLEEP.SYNCS 0x989680 ;  /* 0x009896800000895d */ /* 0x010fea0003900000 */
[----:B------:R-:W4:Y:S02]  /*a210*/  @!P0 SYNCS.PHASECHK.TRANS64 P0, [R0+URZ+0x88], R2 ;  /* 0x00008802000085a7 */ /* 0x000f2400080010ff */
[----:B----4-:R-:W-:Y:S05]  /*a220*/  @!P0 BRA `(.L_x_174) ;  /* 0xfffffffc00f08947 */ /* 0x010fea000383ffff */
[----:B------:R-:W-:Y:S05]  /*a230*/  BRA `(.L_x_88) ;  /* 0xffffffa4003c7947 */ /* 0x000fea000383ffff */
.L_x_92:
[----:B------:R-:W-:Y:S07]  /*a240*/  MOV R0, UR7 ;  /* 0x0000000700007c02 */ /* 0x000fee0008000f00 */
.L_x_175:
[----:B-1----:R1:W2:Y:S02]  /*a250*/  SYNCS.PHASECHK.TRANS64.TRYWAIT P0, [R0+URZ+0x60], R14 ;  /* 0x0000600e000075a7 */ /* 0x0022a400080011ff */
[----:B--2---:R-:W-:Y:S05]  /*a260*/  @!P0 NANOSLEEP.SYNCS 0x989680 ;  /* 0x009896800000895d */ /* 0x004fea0003900000 */
[----:B------:R-:W2:Y:S02]  /*a270*/  @!P0 SYNCS.PHASECHK.TRANS64 P0, [R0+URZ+0x60], R14 ;  /* 0x0000600e000085a7 */ /* 0x000ea400080010ff */
[----:B--2---:R-:W-:Y:S05]  /*a280*/  @!P0 BRA `(.L_x_175) ;  /* 0xfffffffc00f08947 */ /* 0x004fea000383ffff */
[----:B------:R-:W-:Y:S05]  /*a290*/  BRA `(.L_x_176) ;  /* 0xffffffa400b47947 */ /* 0x000fea000383ffff */
.L_x_93:
[----:B------:R-:W-:Y:S07]  /*a2a0*/  MOV R0, UR7 ;  /* 0x0000000700007c02 */ /* 0x000fee0008000f00 */
.L_x_177:
[----:B-1----:R1:W2:Y:S02]  /*a2b0*/  SYNCS.PHASECHK.TRANS64.TRYWAIT P0, [R0+URZ+0x68], R14 ;  /* 0x0000680e000075a7 */ /* 0x0022a400080011ff */
[----:B--2---:R-:W-:Y:S05]  /*a2c0*/  @!P0 NANOSLEEP.SYNCS 0x989680 ;  /* 0x009896800000895d */ /* 0x004fea0003900000 */
[----:B------:R-:W2:Y:S02]  /*a2d0*/  @!P0 SYNCS.PHASECHK.TRANS64 P0, [R0+URZ+0x68], R14 ;  /* 0x0000680e000085a7 */ /* 0x000ea400080010ff */
[----:B--2---:R-:W-:Y:S05]  /*a2e0*/  @!P0 BRA `(.L_x_177) ;  /* 0xfffffffc00f08947 */ /* 0x004fea000383ffff */
[----:B------:R-:W-:Y:S05]  /*a2f0*/  BRA `(.L_x_178) ;  /* 0xffffffa8000c7947 */ /* 0x000fea000383ffff */
.L_x_94:
[----:B------:R-:W-:Y:S07]  /*a300*/  MOV R0, UR7 ;  /* 0x0000000700007c02 */ /* 0x000fee0008000f00 */
.L_x_179:
[----:B-1----:R1:W2:Y:S02]  /*a310*/  SYNCS.PHASECHK.TRANS64.TRYWAIT P0, [R0+URZ+0x70], R14 ;  /* 0x0000700e000075a7 */ /* 0x0022a400080011ff */
[----:B--2---:R-:W-:Y:S05]  /*a320*/  @!P0 NANOSLEEP.SYNCS 0x989680 ;  /* 0x009896800000895d */ /* 0x004fea0003900000 */
[----:B------:R-:W2:Y:S02]  /*a330*/  @!P0 SYNCS.PHASECHK.TRANS64 P0, [R0+URZ+0x70], R14 ;  /* 0x0000700e000085a7 */ /* 0x000ea400080010ff */
[----:B--2---:R-:W-:Y:S05]  /*a340*/  @!P0 BRA `(.L_x_179) ;  /* 0xfffffffc00f08947 */ /* 0x004fea000383ffff */
[----:B------:R-:W-:Y:S05]  /*a350*/  BRA `(.L_x_180) ;  /* 0xffffffa800687947 */ /* 0x000fea000383ffff */
.L_x_95:
[----:B------:R-:W-:Y:S07]  /*a360*/  MOV R0, UR7 ;  /* 0x0000000700007c02 */ /* 0x000fee0008000f00 */
.L_x_181:
[----:B-1----:R1:W2:Y:S02]  /*a370*/  SYNCS.PHASECHK.TRANS64.TRYWAIT P0, [R0+URZ+0x78], R14 ;  /* 0x0000780e000075a7 */ /* 0x0022a400080011ff */
[----:B--2---:R-:W-:Y:S05]  /*a380*/  @!P0 NANOSLEEP.SYNCS 0x989680 ;  /* 0x009896800000895d */ /* 0x004fea0003900000 */
[----:B------:R-:W2:Y:S02]  /*a390*/  @!P0 SYNCS.PHASECHK.TRANS64 P0, [R0+URZ+0x78], R14 ;  /* 0x0000780e000085a7 */ /* 0x000ea400080010ff */
[----:B--2---:R-:W-:Y:S05]  /*a3a0*/  @!P0 BRA `(.L_x_181) ;  /* 0xfffffffc00f08947 */ /* 0x004fea000383ffff */
[----:B------:R-:W-:Y:S05]  /*a3b0*/  BRA `(.L_x_182) ;  /* 0xffffffac00087947 */ /* 0x000fea000383ffff */
.L_x_97:
[----:B------:R-:W-:-:S07]  /*a3c0*/  MOV R0, UR7 ;  /* 0x0000000700007c02 */ /* 0x000fce0008000f00 */
.L_x_183:
[----:B-1----:R1:W4:Y:S02]  /*a3d0*/  SYNCS.PHASECHK.TRANS64.TRYWAIT P0, [R0+URZ+0x60], R2 ;  /* 0x00006002000075a7 */ /* 0x00232400080011ff */
[----:B----4-:R-:W-:Y:S05]  /*a3e0*/  @!P0 NANOSLEEP.SYNCS 0x989680 ;  /* 0x009896800000895d */ /* 0x010fea0003900000 */
[----:B------:R-:W4:Y:S02]  /*a3f0*/  @!P0 SYNCS.PHASECHK.TRANS64 P0, [R0+URZ+0x60], R2 ;  /* 0x00006002000085a7 */ /* 0x000f2400080010ff */
[----:B----4-:R-:W-:Y:S05]  /*a400*/  @!P0 BRA `(.L_x_183) ;  /* 0xfffffffc00f08947 */ /* 0x010fea000383ffff */
[----:B------:R-:W-:Y:S05]  /*a410*/  BRA `(.L_x_184) ;  /* 0xffffffac00907947 */ /* 0x000fea000383ffff */
.L_x_98:
[----:B-1----:R-:W-:-:S07]  /*a420*/  MOV R0, UR7 ;  /* 0x0000000700007c02 */ /* 0x002fce0008000f00 */
.L_x_185:
[----:B-1----:R1:W4:Y:S02]  /*a430*/  SYNCS.PHASECHK.TRANS64.TRYWAIT P0, [R0+URZ+0x68], R2 ;  /* 0x00006802000075a7 */ /* 0x00232400080011ff */
[----:B----4-:R-:W-:Y:S05]  /*a440*/  @!P0 NANOSLEEP.SYNCS 0x989680 ;  /* 0x009896800000895d */ /* 0x010fea0003900000 */
[----:B------:R-:W4:Y:S02]  /*a450*/  @!P0 SYNCS.PHASECHK.TRANS64 P0, [R0+URZ+0x68], R2 ;  /* 0x00006802000085a7 */ /* 0x000f2400080010ff */
[----:B----4-:R-:W-:Y:S05]  /*a460*/  @!P0 BRA `(.L_x_185) ;  /* 0xfffffffc00f08947 */ /* 0x010fea000383ffff */
[----:B------:R-:W-:Y:S05]  /*a470*/  BRA `(.L_x_186) ;  /* 0xffffffac00807947 */ /* 0x000fea000383ffff */
.L_x_99:
[----:B-1----:R-:W-:-:S07]  /*a480*/  MOV R0, UR7 ;  /* 0x0000000700007c02 */ /* 0x002fce0008000f00 */
.L_x_187:
[----:B-1----:R1:W4:Y:S02]  /*a490*/  SYNCS.PHASECHK.TRANS64.TRYWAIT P0, [R0+URZ+0x70], R2 ;  /* 0x00007002000075a7 */ /* 0x00232400080011ff */
[----:B----4-:R-:W-:Y:S05]  /*a4a0*/  @!P0 NANOSLEEP.SYNCS 0x989680 ;  /* 0x009896800000895d */ /* 0x010fea0003900000 */
[----:B------:R-:W4:Y:S02]  /*a4b0*/  @!P0 SYNCS.PHASECHK.TRANS64 P0, [R0+URZ+0x70], R2 ;  /* 0x00007002000085a7 */ /* 0x000f2400080010ff */
[----:B----4-:R-:W-:Y:S05]  /*a4c0*/  @!P0 BRA `(.L_x_187) ;  /* 0xfffffffc00f08947 */ /* 0x010fea000383ffff */
[----:B------:R-:W-:Y:S05]  /*a4d0*/  BRA `(.L_x_188) ;  /* 0xffffffac00707947 */ /* 0x000fea000383ffff */
.L_x_101:
[----:B--2---:R2:W3:Y:S02]  /*a4e0*/  SYNCS.PHASECHK.TRANS64.TRYWAIT P0, [R0+URZ+0x90], R2 ;  /* 0x00009002000075a7 */ /* 0x0044e400080011ff */
[----:B---3--:R-:W-:Y:S05]  /*a4f0*/  @!P0 NANOSLEEP.SYNCS 0x989680 ;  /* 0x009896800000895d */ /* 0x008fea0003900000 */
[----:B------:R-:W3:Y:S02]  /*a500*/  @!P0 SYNCS.PHASECHK.TRANS64 P0, [R0+URZ+0x90], R2 ;  /* 0x00009002000085a7 */ /* 0x000ee400080010ff */
[----:B---3--:R-:W-:Y:S05]  /*a510*/  @!P0 BRA `(.L_x_101) ;  /* 0xfffffffc00f08947 */ /* 0x008fea000383ffff */
[----:B------:R-:W-:Y:S05]  /*a520*/  BRA `(.L_x_189) ;  /* 0xffffffb000387947 */ /* 0x000fea000383ffff */
.L_x_112:
[----:B-1----:R1:W2:Y:S02]  /*a530*/  SYNCS.PHASECHK.TRANS64.TRYWAIT P1, [R3+URZ+0x40], R0 ;  /* 0x00004000030075a7 */ /* 0x0022a400080211ff */
[----:B--2---:R-:W-:Y:S05]  /*a540*/  @!P1 NANOSLEEP.SYNCS 0x989680 ;  /* 0x009896800000995d */ /* 0x004fea0003900000 */
[----:B------:R-:W2:Y:S02]  /*a550*/  @!P1 SYNCS.PHASECHK.TRANS64 P1, [R3+URZ+0x40], R0 ;  /* 0x00004000030095a7 */ /* 0x000ea400080210ff */
[----:B--2---:R-:W-:Y:S05]  /*a560*/  @!P1 BRA `(.L_x_112) ;  /* 0xfffffffc00f09947 */ /* 0x004fea000383ffff */
[----:B------:R-:W-:Y:S05]  /*a570*/  BRA `(.L_x_111) ;  /* 0xffffffbc00507947 */ /* 0x000fea000383ffff */
.L_x_114:
[----:B-1----:R1:W2:Y:S02]  /*a580*/  SYNCS.PHASECHK.TRANS64.TRYWAIT P0, [R111+URZ+0xb0], R4 ;  /* 0x0000b0046f0075a7 */ /* 0x0022a400080011ff */
[----:B--2---:R-:W-:Y:S05]  /*a590*/  @!P0 NANOSLEEP.SYNCS 0x989680 ;  /* 0x009896800000895d */ /* 0x004fea0003900000 */
[----:B------:R-:W2:Y:S02]  /*a5a0*/  @!P0 SYNCS.PHASECHK.TRANS64 P0, [R111+URZ+0xb0], R4 ;  /* 0x0000b0046f0085a7 */ /* 0x000ea400080010ff */
[----:B--2---:R-:W-:Y:S05]  /*a5b0*/  @!P0 BRA `(.L_x_114) ;  /* 0xfffffffc00f08947 */ /* 0x004fea000383ffff */
[----:B------:R-:W-:Y:S05]  /*a5c0*/  BRA `(.L_x_113) ;  /* 0xffffffbc00a47947 */ /* 0x000fea000383ffff */
.L_x_122:
[----:B--2---:R2:W3:Y:S02]  /*a5d0*/  SYNCS.PHASECHK.TRANS64.TRYWAIT P0, [R0+URZ+0x40], R3 ;  /* 0x00004003000075a7 */ /* 0x0044e400080011ff */
[----:B---3--:R-:W-:Y:S05]  /*a5e0*/  @!P0 NANOSLEEP.SYNCS 0x989680 ;  /* 0x009896800000895d */ /* 0x008fea0003900000 */
[----:B------:R-:W3:Y:S02]  /*a5f0*/  @!P0 SYNCS.PHASECHK.TRANS64 P0, [R0+URZ+0x40], R3 ;  /* 0x00004003000085a7 */ /* 0x000ee400080010ff */
[----:B---3--:R-:W-:Y:S05]  /*a600*/  @!P0 BRA `(.L_x_122) ;  /* 0xfffffffc00f08947 */ /* 0x008fea000383ffff */
[----:B------:R-:W-:Y:S05]  /*a610*/  BRA `(.L_x_121) ;  /* 0xffffffc800a87947 */ /* 0x000fea000383ffff */
.L_x_130:
[----:B--2---:R2:W3:Y:S02]  /*a620*/  SYNCS.PHASECHK.TRANS64.TRYWAIT P0, [R0+URZ+0x40], R4 ;  /* 0x00004004000075a7 */ /* 0x0044e400080011ff */
[----:B---3--:R-:W-:Y:S05]  /*a630*/  @!P0 NANOSLEEP.SYNCS 0x989680 ;  /* 0x009896800000895d */ /* 0x008fea0003900000 */
[----:B------:R-:W3:Y:S02]  /*a640*/  @!P0 SYNCS.PHASECHK.TRANS64 P0, [R0+URZ+0x40], R4 ;  /* 0x00004004000085a7 */ /* 0x000ee400080010ff */
[----:B---3--:R-:W-:Y:S05]  /*a650*/  @!P0 BRA `(.L_x_130) ;  /* 0xfffffffc00f08947 */ /* 0x008fea000383ffff */
[----:B------:R-:W-:Y:S05]  /*a660*/  BRA `(.L_x_129) ;  /* 0xffffffd400fc7947 */ /* 0x000fea000383ffff */
.L_x_138:
[----:B--2---:R2:W3:Y:S02]  /*a670*/  SYNCS.PHASECHK.TRANS64.TRYWAIT P0, [R0+URZ+0x40], R4 ;  /* 0x00004004000075a7 */ /* 0x0044e400080011ff */
[----:B---3--:R-:W-:Y:S05]  /*a680*/  @!P0 NANOSLEEP.SYNCS 0x989680 ;  /* 0x009896800000895d */ /* 0x008fea0003900000 */
[----:B------:R-:W3:Y:S02]  /*a690*/  @!P0 SYNCS.PHASECHK.TRANS64 P0, [R0+URZ+0x40], R4 ;  /* 0x00004004000085a7 */ /* 0x000ee400080010ff */
[----:B---3--:R-:W-:Y:S05]  /*a6a0*/  @!P0 BRA `(.L_x_138) ;  /* 0xfffffffc00f08947 */ /* 0x008fea000383ffff */
[----:B------:R-:W-:Y:S05]  /*a6b0*/  BRA `(.L_x_137) ;  /* 0xffffffe400587947 */ /* 0x000fea000383ffff */
        .weak           $__internal_0_$__cuda_sm10x_tcgen05_guardrail_trap_col_being_dealloced_not_returned_by_alloc
        .type           $__internal_0_$__cuda_sm10x_tcgen05_guardrail_trap_col_being_dealloced_not_returned_by_alloc,@function
        .size           $__internal_0_$__cuda_sm10x_tcgen05_guardrail_trap_col_being_dealloced_not_returned_by_alloc,($__internal_1_$__cuda_sm10x_tcgen05_guardrail_trap_phase_invalid_during_alloc - $__internal_0_$__cuda_sm10x_tcgen05_guardrail_trap_col_being_dealloced_not_returned_by_alloc)
$__internal_0_$__cuda_sm10x_tcgen05_guardrail_trap_col_being_dealloced_not_returned_by_alloc:
[----:B------:R-:W-:Y:S05]  /*a6c0*/  BPT.TRAP 0x1 ;  /* 0x000000040000795c */ /* 0x000fea0000300000 */
[----:B------:R-:W-:-:S04]  /*a6d0*/  HFMA2 R3, -RZ, RZ, 0, 0 ;  /* 0x00000000ff037431 */ /* 0x000fc800000001ff */
[----:B------:R-:W-:Y:S05]  /*a6e0*/  RET.REL.NODEC R2 `(_ZN7cutlass13device_kernelINS_4gemm6kernel13GemmUniversalIN4cute5tupleIJiiiiEEENS1_10collective13CollectiveMmaINS1_35MainloopSm100TmaUmmaWarpSpecializedILi4ELi2ELi4ENS5_IJNS4_1CILi2EEENSA_ILi1EEESC_EEEEENS5_IJNSA_ILi128EEENSA_ILi256EEESF_EEENS_12float_e5m2_tENS5_IJlSC_lEEESI_SJ_NS4_8TiledMMAINS4_8MMA_AtomIJNS4_10MMA_TraitsINS4_25SM100_MMA_F8F6F4_2x1SM_SSEJSI_SI_fSF_SG_NS4_17integral_constantINS4_4UMMA5MajorELSQ_0EEESR_NSO_INSP_7ScaleInELSS_0EEEST_EEEEEENS4_6LayoutINS5_IJSC_SC_SC_EEENS5_IJNSA_ILi0EEESY_SY_EEEEENS5_IJNS4_10UnderscoreES11_S11_EEEEENS4_18SM100_TMA_2SM_LOADENS4_14ComposedLayoutINS4_7SwizzleILi3ELi4ELi3EEENS4_18smem_ptr_flag_bitsILi8EEENSW_INS5_IJNSA_ILi8EEESF_EEENS5_IJSF_SC_EEEEEEEvNS4_8identityES14_S1E_vS1F_EENS_8epilogue10collective18CollectiveEpilogueINS1H_23Sm100TmaWarpSpecializedILi4ELi2ELi32ELb0ELb0EEEJNS5_IJNSA_ILi64EEESG_SF_EEENS5_IJNSW_IS1M_SC_EENSW_INS5_IJNSA_ILi32EEESB_EEENS5_IJSC_SF_EEEEEEEESI_SJ_SI_SJ_NS1H_6fusion15FusionCallbacksIS1L_NS1U_17LinearCombinationISI_fSI_fLNS_15FloatRoundStyleE2EEES1N_S1T_JEEENS4_5SM1004TMEM4LOAD26SM100_TMEM_LOAD_32dp32b32xENS4_13SM90_TMA_LOADENS15_INS16_ILi1ELi4ELi3EEES19_NSW_INS5_IJS1A_S1P_EEENS5_IJS1P_SC_EEEEEEENS4_39AutoVectorizingCopyWithAssumedAlignmentILi128EEENS4_14SM90_TMA_STOREES29_S2B_S2B_EEEvvEEEEvNT_6ParamsE) ;  /* 0xffffff5802447950 */ /* 0x000fea0003c3ffff */
        .weak           $__internal_1_$__cuda_sm10x_tcgen05_guardrail_trap_phase_invalid_during_alloc
        .type           $__internal_1_$__cuda_sm10x_tcgen05_guardrail_trap_phase_invalid_during_alloc,@function
        .size           $__internal_1_$__cuda_sm10x_tcgen05_guardrail_trap_phase_invalid_during_alloc,($__internal_2_$__cuda_sm10x_tcgen05_guardrail_trap_unallocated_columns_being_dealloced - $__internal_1_$__cuda_sm10x_tcgen05_guardrail_trap_phase_invalid_during_alloc)
$__internal_1_$__cuda_sm10x_tcgen05_guardrail_trap_phase_invalid_during_alloc:
[----:B------:R-:W-:Y:S05]  /*a6f0*/  BPT.TRAP 0x1 ;  /* 0x000000040000795c */ /* 0x000fea0000300000 */
[----:B------:R-:W-:-:S04]  /*a700*/  MOV R3, 0x0 ;  /* 0x0000000000037802 */ /* 0x000fc80000000f00 */
[----:B------:R-:W-:Y:S05]  /*a710*/  RET.REL.NODEC R2 `(_ZN7cutlass13device_kernelINS_4gemm6kernel13GemmUniversalIN4cute5tupleIJiiiiEEENS1_10collective13CollectiveMmaINS1_35MainloopSm100TmaUmmaWarpSpecializedILi4ELi2ELi4ENS5_IJNS4_1CILi2EEENSA_ILi1EEESC_EEEEENS5_IJNSA_ILi128EEENSA_ILi256EEESF_EEENS_12float_e5m2_tENS5_IJlSC_lEEESI_SJ_NS4_8TiledMMAINS4_8MMA_AtomIJNS4_10MMA_TraitsINS4_25SM100_MMA_F8F6F4_2x1SM_SSEJSI_SI_fSF_SG_NS4_17integral_constantINS4_4UMMA5MajorELSQ_0EEESR_NSO_INSP_7ScaleInELSS_0EEEST_EEEEEENS4_6LayoutINS5_IJSC_SC_SC_EEENS5_IJNSA_ILi0EEESY_SY_EEEEENS5_IJNS4_10UnderscoreES11_S11_EEEEENS4_18SM100_TMA_2SM_LOADENS4_14ComposedLayoutINS4_7SwizzleILi3ELi4ELi3EEENS4_18smem_ptr_flag_bitsILi8EEENSW_INS5_IJNSA_ILi8EEESF_EEENS5_IJSF_SC_EEEEEEEvNS4_8identityES14_S1E_vS1F_EENS_8epilogue10collective18CollectiveEpilogueINS1H_23Sm100TmaWarpSpecializedILi4ELi2ELi32ELb0ELb0EEEJNS5_IJNSA_ILi64EEESG_SF_EEENS5_IJNSW_IS1M_SC_EENSW_INS5_IJNSA_ILi32EEESB_EEENS5_IJSC_SF_EEEEEEEESI_SJ_SI_SJ_NS1H_6fusion15FusionCallbacksIS1L_NS1U_17LinearCombinationISI_fSI_fLNS_15FloatRoundStyleE2EEES1N_S1T_JEEENS4_5SM1004TMEM4LOAD26SM100_TMEM_LOAD_32dp32b32xENS4_13SM90_TMA_LOADENS15_INS16_ILi1ELi4ELi3EEES19_NSW_INS5_IJS1A_S1P_EEENS5_IJS1P_SC_EEEEEEENS4_39AutoVectorizingCopyWithAssumedAlignmentILi128EEENS4_14SM90_TMA_STOREES29_S2B_S2B_EEEvvEEEEvNT_6ParamsE) ;  /* 0xffffff5802387950 */ /* 0x000fea0003c3ffff */
        .weak           $__internal_2_$__cuda_sm10x_tcgen05_guardrail_trap_unallocated_columns_being_dealloced
        .type           $__internal_2_$__cuda_sm10x_tcgen05_guardrail_trap_unallocated_columns_being_dealloced,@function
        .size           $__internal_2_$__cuda_sm10x_tcgen05_guardrail_trap_unallocated_columns_being_dealloced,(.L_x_191 - $__internal_2_$__cuda_sm10x_tcgen05_guardrail_trap_unallocated_columns_being_dealloced)
$__internal_2_$__cuda_sm10x_tcgen05_guardrail_trap_unallocated_columns_being_dealloced:
[----:B------:R-:W-:Y:S05]  /*a720*/  BPT.TRAP 0x1 ;  /* 0x000000040000795c */ /* 0x000fea0000300000 */
[----:B------:R-:W-:-:S04]  /*a730*/  HFMA2 R3, -RZ, RZ, 0, 0 ;  /* 0x00000000ff037431 */ /* 0x000fc800000001ff */
[----:B------:R-:W-:Y:S05]  /*a740*/  RET.REL.NODEC R2 `(_ZN7cutlass13device_kernelINS_4gemm6kernel13GemmUniversalIN4cute5tupleIJiiiiEEENS1_10collective13CollectiveMmaINS1_35MainloopSm100TmaUmmaWarpSpecializedILi4ELi2ELi4ENS5_IJNS4_1CILi2EEENSA_ILi1EEESC_EEEEENS5_IJNSA_ILi128EEENSA_ILi256EEESF_EEENS_12float_e5m2_tENS5_IJlSC_lEEESI_SJ_NS4_8TiledMMAINS4_8MMA_AtomIJNS4_10MMA_TraitsINS4_25SM100_MMA_F8F6F4_2x1SM_SSEJSI_SI_fSF_SG_NS4_17integral_constantINS4_4UMMA5MajorELSQ_0EEESR_NSO_INSP_7ScaleInELSS_0EEEST_EEEEEENS4_6LayoutINS5_IJSC_SC_SC_EEENS5_IJNSA_ILi0EEESY_SY_EEEEENS5_IJNS4_10UnderscoreES11_S11_EEEEENS4_18SM100_TMA_2SM_LOADENS4_14ComposedLayoutINS4_7SwizzleILi3ELi4ELi3EEENS4_18smem_ptr_flag_bitsILi8EEENSW_INS5_IJNSA_ILi8EEESF_EEENS5_IJSF_SC_EEEEEEEvNS4_8identityES14_S1E_vS1F_EENS_8epilogue10collective18CollectiveEpilogueINS1H_23Sm100TmaWarpSpecializedILi4ELi2ELi32ELb0ELb0EEEJNS5_IJNSA_ILi64EEESG_SF_EEENS5_IJNSW_IS1M_SC_EENSW_INS5_IJNSA_ILi32EEESB_EEENS5_IJSC_SF_EEEEEEEESI_SJ_SI_SJ_NS1H_6fusion15FusionCallbacksIS1L_NS1U_17LinearCombinationISI_fSI_fLNS_15FloatRoundStyleE2EEES1N_S1T_JEEENS4_5SM1004TMEM4LOAD26SM100_TMEM_LOAD_32dp32b32xENS4_13SM90_TMA_LOADENS15_INS16_ILi1ELi4ELi3EEES19_NSW_INS5_IJS1A_S1P_EEENS5_IJS1P_SC_EEEEEEENS4_39AutoVectorizingCopyWithAssumedAlignmentILi128EEENS4_14SM90_TMA_STOREES29_S2B_S2B_EEEvvEEEEvNT_6ParamsE) ;  /* 0xffffff58022c7950 */ /* 0x000fea0003c3ffff */
.L_x_190:
[----:B------:R-:W-:-:S00]  /*a750*/  BRA `(.L_x_190) ;  /* 0xfffffffc00fc7947 */ /* 0x000fc0000383ffff */
[----:B------:R-:W-:-:S00]  /*a760*/  NOP ;  /* 0x0000000000007918 */ /* 0x000fc00000000000 */
        /* <DEDUP_REMOVED lines=9> */
.L_x_191:


//--------------------- .nv.global.init           --------------------------
	.section	.nv.global.init,"aw",@progbits
.nv.global.init:
	.type		$str$27,@object
	.size		$str$27,($str$28 - $str$27)
$str$27:
        /*0000*/ 	.byte	0x28, 0x61, 0x64, 0x64, 0x72, 0x65, 0x73, 0x73, 0x20, 0x26, 0x20, 0x6d, 0x61, 0x73, 0x6b, 0x29
        /*0010*/ 	.byte	0x20, 0x3d, 0x3d, 0x20, 0x30, 0x00
	.type		$str$28,@object
	.size		$str$28,($str$26 - $str$28)
$str$28:
        /*0016*/ 	.byte	0x2f, 0x74, 0x6d, 0x70, 0x2f, 0x63, 0x75, 0x74, 0x6c, 0x61, 0x73, 0x73, 0x5f, 0x73, 0x77, 0x65
        /*0026*/ 	.byte	0x65, 0x70, 0x5f, 0x73, 0x72, 0x63, 0x2f, 0x69, 0x6e, 0x63, 0x6c, 0x75, 0x64, 0x65, 0x2f, 0x63
        /*0036*/ 	.byte	0x75, 0x74, 0x65, 0x2f, 0x70, 0x6f, 0x69, 0x6e, 0x74, 0x65, 0x72, 0x5f, 0x66, 0x6c, 0x61, 0x67
        /*0046*/ 	.byte	0x67, 0x65, 0x64, 0x2e, 0x68, 0x70, 0x70, 0x00
	.type		$str$26,@object
	.size		$str$26,($str$25 - $str$26)
$str$26:
        /*004e*/ 	.byte	0x2f, 0x74, 0x6d, 0x70, 0x2f, 0x63, 0x75, 0x74, 0x6c, 0x61, 0x73, 0x73, 0x5f, 0x73, 0x77, 0x65
        /*005e*/ 	.byte	0x65, 0x70, 0x5f, 0x73, 0x72, 0x63, 0x2f, 0x69, 0x6e, 0x63, 0x6c, 0x75, 0x64, 0x65, 0x2f, 0x63
        /*006e*/ 	.byte	0x75, 0x74, 0x65, 0x2f, 0x61, 0x74, 0x6f, 0x6d, 0x2f, 0x63, 0x6f, 0x70, 0x79, 0x5f, 0x74, 0x72
        /*007e*/ 	.byte	0x61, 0x69, 0x74, 0x73, 0x5f, 0x73, 0x6d, 0x31, 0x30, 0x30, 0x2e, 0x68, 0x70, 0x70, 0x00
	.type		$str$25,@object
	.size		$str$25,(__unnamed_1 - $str$25)
$str$25:
        /*008d*/ 	.byte	0x28, 0x28, 0x75, 0x69, 0x6e, 0x74, 0x33, 0x32, 0x5f, 0x74, 0x28, 0x74, 0x68, 0x72, 0x65, 0x61
        /*009d*/ 	.byte	0x64, 0x49, 0x64, 0x78, 0x2e, 0x78, 0x29, 0x20, 0x2f, 0x20, 0x33, 0x32, 0x29, 0x20, 0x25, 0x20
        /*00ad*/ 	.byte	0x34, 0x29, 0x20, 0x3d, 0x3d, 0x20, 0x28, 0x28, 0x28, 0x74, 0x6d, 0x65, 0x6d, 0x5f, 0x61, 0x64
        /*00bd*/ 	.byte	0x64, 0x72, 0x20, 0x3e, 0x3e, 0x20, 0x31, 0x36, 0x29, 0x20, 0x2f, 0x20, 0x33, 0x32, 0x29, 0x20
        /*00cd*/ 	.byte	0x25, 0x20, 0x34, 0x29, 0x00
	.type		__unnamed_1,@object
	.size		__unnamed_1,(__unnamed_2 - __unnamed_1)
__unnamed_1:
        /*00d2*/ 	.byte	0x61, 0x75, 0x74, 0x6f, 0x20, 0x63, 0x75, 0x74, 0x65, 0x3a, 0x3a, 0x61, 0x73, 0x5f, 0x70, 0x6f
        /* <DEDUP_REMOVED lines=24> */
        /*0262*/ 	.byte	0x3a, 0x3a, 0x43, 0x3c, 0x34, 0x30, 0x39, 0x36, 0x3e, 0x3e, 0x3e, 0x3e, 0x5d, 0x00
	.type		__unnamed_2,@object
	.size		__unnamed_2,(__unnamed_3 - __unnamed_2)
__unnamed_2:
        /* <DEDUP_REMOVED lines=26> */
	.type		__unnamed_3,@object
	.size		__unnamed_3,(.L_3 - __unnamed_3)
__unnamed_3:
        /* <DEDUP_REMOVED lines=40> */
        /*068e*/ 	.byte	0x74, 0x65, 0x3a, 0x3a, 0x43, 0x3c, 0x30, 0x3e, 0x3e, 0x3e, 0x3e, 0x5d, 0x00
.L_3:


//--------------------- .nv.shared._ZN7cutlass13device_kernelINS_4gemm6kernel13GemmUniversalIN4cute5tupleIJiiiiEEENS1_10collective13CollectiveMmaINS1_35MainloopSm100TmaUmmaWarpSpecializedILi4ELi2ELi4ENS5_IJNS4_1CILi2EEENSA_ILi1EEESC_EEEEENS5_IJNSA_ILi128EEENSA_ILi256EEESF_EEENS_12float_e5m2_tENS5_IJlSC_lEEESI_SJ_NS4_8TiledMMAINS4_8MMA_AtomIJNS4_10MMA_TraitsINS4_25SM100_MMA_F8F6F4_2x1SM_SSEJSI_SI_fSF_SG_NS4_17integral_constantINS4_4UMMA5MajorELSQ_0EEESR_NSO_INSP_7ScaleInELSS_0EEEST_EEEEEENS4_6LayoutINS5_IJSC_SC_SC_EEENS5_IJNSA_ILi0EEESY_SY_EEEEENS5_IJNS4_10UnderscoreES11_S11_EEEEENS4_18SM100_TMA_2SM_LOADENS4_14ComposedLayoutINS4_7SwizzleILi3ELi4ELi3EEENS4_18smem_ptr_flag_bitsILi8EEENSW_INS5_IJNSA_ILi8EEESF_EEENS5_IJSF_SC_EEEEEEEvNS4_8identityES14_S1E_vS1F_EENS_8epilogue10collective18CollectiveEpilogueINS1H_23Sm100TmaWarpSpecializedILi4ELi2ELi32ELb0ELb0EEEJNS5_IJNSA_ILi64EEESG_SF_EEENS5_IJNSW_IS1M_SC_EENSW_INS5_IJNSA_ILi32EEESB_EEENS5_IJSC_SF_EEEEEEEESI_SJ_SI_SJ_NS1H_6fusion15FusionCallbacksIS1L_NS1U_17LinearCombinationISI_fSI_fLNS_15FloatRoundStyleE2EEES1N_S1T_JEEENS4_5SM1004TMEM4LOAD26SM100_TMEM_LOAD_32dp32b32xENS4_13SM90_TMA_LOADENS15_INS16_ILi1ELi4ELi3EEES19_NSW_INS5_IJS1A_S1P_EEENS5_IJS1P_SC_EEEEEEENS4_39AutoVectorizingCopyWithAssumedAlignmentILi128EEENS4_14SM90_TMA_STOREES29_S2B_S2B_EEEvvEEEEvNT_6ParamsE --------------------------
	.section	.nv.shared._ZN7cutlass13device_kernelINS_4gemm6kernel13GemmUniversalIN4cute5tupleIJiiiiEEENS1_10collective13CollectiveMmaINS1_35MainloopSm100TmaUmmaWarpSpecializedILi4ELi2ELi4ENS5_IJNS4_1CILi2EEENSA_ILi1EEESC_EEEEENS5_IJNSA_ILi128EEENSA_ILi256EEESF_EEENS_12float_e5m2_tENS5_IJlSC_lEEESI_SJ_NS4_8TiledMMAINS4_8MMA_AtomIJNS4_10MMA_TraitsINS4_25SM100_MMA_F8F6F4_2x1SM_SSEJSI_SI_fSF_SG_NS4_17integral_constantINS4_4UMMA5MajorELSQ_0EEESR_NSO_INSP_7ScaleInELSS_0EEEST_EEEEEENS4_6LayoutINS5_IJSC_SC_SC_EEENS5_IJNSA_ILi0EEESY_SY_EEEEENS5_IJNS4_10UnderscoreES11_S11_EEEEENS4_18SM100_TMA_2SM_LOADENS4_14ComposedLayoutINS4_7SwizzleILi3ELi4ELi3EEENS4_18smem_ptr_flag_bitsILi8EEENSW_INS5_IJNSA_ILi8EEESF_EEENS5_IJSF_SC_EEEEEEEvNS4_8identityES14_S1E_vS1F_EENS_8epilogue10collective18CollectiveEpilogueINS1H_23Sm100TmaWarpSpecializedILi4ELi2ELi32ELb0ELb0EEEJNS5_IJNSA_ILi64EEESG_SF_EEENS5_IJNSW_IS1M_SC_EENSW_INS5_IJNSA_ILi32EEESB_EEENS5_IJSC_SF_EEEEEEEESI_SJ_SI_SJ_NS1H_6fusion15FusionCallbacksIS1L_NS1U_17LinearCombinationISI_fSI_fLNS_15FloatRoundStyleE2EEES1N_S1T_JEEENS4_5SM1004TMEM4LOAD26SM100_TMEM_LOAD_32dp32b32xENS4_13SM90_TMA_LOADENS15_INS16_ILi1ELi4ELi3EEES19_NSW_INS5_IJS1A_S1P_EEENS5_IJS1P_SC_EEEEEEENS4_39AutoVectorizingCopyWithAssumedAlignmentILi128EEENS4_14SM90_TMA_STOREES29_S2B_S2B_EEEvvEEEEvNT_6ParamsE,"aw",@nobits
	.sectionflags	@""
	.align	16
	.zero		1024


//--------------------- .nv.shared.reserved.0     --------------------------
	.section	.nv.shared.reserved.0,"aw",@nobits
	.weak		__nv_reservedSMEM_offset_0_alias
	.size		__nv_reservedSMEM_offset_0_alias, 0, 64
	.other		__nv_reservedSMEM_offset_0_alias,@"STO_CUDA_RESERVED_SHARED STV_DEFAULT"
__nv_reservedSMEM_offset_0_alias:
	.zero		0
.nv.shared.reserved.0:
	.zero		64
	.weak		__nv_reservedSMEM_tcgen05_partition
	.type		__nv_reservedSMEM_tcgen05_partition,@object
	.size		__nv_reservedSMEM_tcgen05_partition,(.L_0 - __nv_reservedSMEM_tcgen05_partition)
__nv_reservedSMEM_tcgen05_partition:
	.zero		32
.L_0:


//--------------------- .nv.global                --------------------------
	.section	.nv.global,"aw",@nobits
.nv.global:
	.type		_ZN39_INTERNAL_9c0494dd_4_k_cu_bba327e6_92034cute1_E,@object
	.size		_ZN39_INTERNAL_9c0494dd_4_k_cu_bba327e6_92034cute1_E,(_ZN39_INTERNAL_9c0494dd_4_k_cu_bba327e6_92034cuda3std3__45__cpo6cbeginE - _ZN39_INTERNAL_9c0494dd_4_k_cu_bba327e6_92034cute1_E)
_ZN39_INTERNAL_9c0494dd_4_k_cu_bba327e6_92034cute1_E:
	.zero		1
	.type		_ZN39_INTERNAL_9c0494dd_4_k_cu_bba327e6_92034cuda3std3__45__cpo6cbeginE,@object
	.size		_ZN39_INTERNAL_9c0494dd_4_k_cu_bba327e6_92034cuda3std3__45__cpo6cbeginE,(_ZN39_INTERNAL_9c0494dd_4_k_cu_bba327e6_92034cuda3std3__48in_placeE - _ZN39_INTERNAL_9c0494dd_4_k_cu_bba327e6_92034cuda3std3__45__cpo6cbeginE)
_ZN39_INTERNAL_9c0494dd_4_k_cu_bba327e6_92034cuda3std3__45__cpo6cbeginE:
	.zero		1
	.type		_ZN39_INTERNAL_9c0494dd_4_k_cu_bba327e6_92034cuda3std3__48in_placeE,@object
	.size		_ZN39_INTERNAL_9c0494dd_4_k_cu_bba327e6_92034cuda3std3__48in_placeE,(_ZN39_INTERNAL_9c0494dd_4_k_cu_bba327e6_92034cuda3std6ranges3__45__cpo9iter_moveE - _ZN39_INTERNAL_9c0494dd_4_k_cu_bba327e6_92034cuda3std3__48in_placeE)
_ZN39_INTERNAL_9c0494dd_4_k_cu_bba327e6_92034cuda3std3__48in_placeE:
	.zero		1
	.type		_ZN39_INTERNAL_9c0494dd_4_k_cu_bba327e6_92034cuda3std6ranges3__45__cpo9iter_moveE,@object
	.size		_ZN39_INTERNAL_9c0494dd_4_k_cu_bba327e6_92034cuda3std6ranges3__45__cpo9iter_moveE,(_ZN39_INTERNAL_9c0494dd_4_k_cu_bba327e6_92034cuda3std3__45__cpo5beginE - _ZN39_INTERNAL_9c0494dd_4_k_cu_bba327e6_92034cuda3std6ranges3__45__cpo9iter_moveE)
_ZN39_INTERNAL_9c0494dd_4_k_cu_bba327e6_92034cuda3std6ranges3__45__cpo9iter_moveE:
	.zero		1
	.type		_ZN39_INTERNAL_9c0494dd_4_k_cu_bba327e6_92034cuda3std3__45__cpo5beginE,@object
	.size		_ZN39_INTERNAL_9c0494dd_4_k_cu_bba327e6_92034cuda3std3__45__cpo5beginE,(_ZN39_INTERNAL_9c0494dd_4_k_cu_bba327e6_92034cuda3std3__441_GLOBAL__N__9c0494dd_4_k_cu_bba327e6_92036ignoreE - _ZN39_INTERNAL_9c0494dd_4_k_cu_bba327e6_92034cuda3std3__45__cpo5beginE)
_ZN39_INTERNAL_9c0494dd_4_k_cu_bba327e6_92034cuda3std3__45__cpo5beginE:
	.zero		1
	.type		_ZN39_INTERNAL_9c0494dd_4_k_cu_bba327e6_92034cuda3std3__441_GLOBAL__N__9c0494dd_4_k_cu_bba327e6_92036ignoreE,@object
	.size		_ZN39_INTERNAL_9c0494dd_4_k_cu_bba327e6_92034cuda3std3__441_GLOBAL__N__9c0494dd_4_k_cu_bba327e6_92036ignoreE,(_ZN39_INTERNAL_9c0494dd_4_k_cu_bba327e6_92034cute7productE - _ZN39_INTERNAL_9c0494dd_4_k_cu_bba327e6_92034cuda3std3__441_GLOBAL__N__9c0494dd_4_k_cu_bba327e6_92036ignoreE)
_ZN39_INTERNAL_9c0494dd_4_k_cu_bba327e6_92034cuda3std3__441_GLOBAL__N__9c0494dd_4_k_cu_bba327e6_92036ignoreE:
	.zero		1
	.type		_ZN39_INTERNAL_9c0494dd_4_k_cu_bba327e6_92034cute7productE,@object
	.size		_ZN39_INTERNAL_9c0494dd_4_k_cu_bba327e6_92034cute7productE,(_ZN39_INTERNAL_9c0494dd_4_k_cu_bba327e6_92034cuda3std3__45__cpo3endE - _ZN39_INTERNAL_9c0494dd_4_k_cu_bba327e6_92034cute7productE)
_ZN39_INTERNAL_9c0494dd_4_k_cu_bba327e6_92034cute7productE:
	.zero		1
	.type		_ZN39_INTERNAL_9c0494dd_4_k_cu_bba327e6_92034cuda3std3__45__cpo3endE,@object
	.size		_ZN39_INTERNAL_9c0494dd_4_k_cu_bba327e6_92034cuda3std3__45__cpo3endE,(_ZN39_INTERNAL_9c0494dd_4_k_cu_bba327e6_92034cuda3std3__419piecewise_constructE - _ZN39_INTERNAL_9c0494dd_4_k_cu_bba327e6_92034cuda3std3__45__cpo3endE)
_ZN39_INTERNAL_9c0494dd_4_k_cu_bba327e6_92034cuda3std3__45__cpo3endE:
	.zero		1
	.type		_ZN39_INTERNAL_9c0494dd_4_k_cu_bba327e6_92034cuda3std3__419piecewise_constructE,@object
	.size		_ZN39_INTERNAL_9c0494dd_4_k_cu_bba327e6_92034cuda3std3__419piecewise_constructE,(_ZN39_INTERNAL_9c0494dd_4_k_cu_bba327e6_92034cuda3std3__45__cpo4cendE - _ZN39_INTERNAL_9c0494dd_4_k_cu_bba327e6_92034cuda3std3__419piecewise_constructE)
_ZN39_INTERNAL_9c0494dd_4_k_cu_bba327e6_92034cuda3std3__419piecewise_constructE:
	.zero		1
	.type		_ZN39_INTERNAL_9c0494dd_4_k_cu_bba327e6_92034cuda3std3__45__cpo4cendE,@object
	.size		_ZN39_INTERNAL_9c0494dd_4_k_cu_bba327e6_92034cuda3std3__45__cpo4cendE,(_ZN39_INTERNAL_9c0494dd_4_k_cu_bba327e6_92034cuda3std6ranges3__45__cpo4swapE - _ZN39_INTERNAL_9c0494dd_4_k_cu_bba327e6_92034cuda3std3__45__cpo4cendE)
_ZN39_INTERNAL_9c0494dd_4_k_cu_bba327e6_92034cuda3std3__45__cpo4cendE:
	.zero		1
	.type		_ZN39_INTERNAL_9c0494dd_4_k_cu_bba327e6_92034cuda3std6ranges3__45__cpo4swapE,@object
	.size		_ZN39_INTERNAL_9c0494dd_4_k_cu_bba327e6_92034cuda3std6ranges3__45__cpo4swapE,(.L_11 - _ZN39_INTERNAL_9c0494dd_4_k_cu_bba327e6_92034cuda3std6ranges3__45__cpo4swapE)
_ZN39_INTERNAL_9c0494dd_4_k_cu_bba327e6_92034cuda3std6ranges3__45__cpo4swapE:
	.zero		1
.L_11:


//--------------------- .nv.constant0._ZN7cutlass13device_kernelINS_4gemm6kernel13GemmUniversalIN4cute5tupleIJiiiiEEENS1_10collective13CollectiveMmaINS1_35MainloopSm100TmaUmmaWarpSpecializedILi4ELi2ELi4ENS5_IJNS4_1CILi2EEENSA_ILi1EEESC_EEEEENS5_IJNSA_ILi128EEENSA_ILi256EEESF_EEENS_12float_e5m2_tENS5_IJlSC_lEEESI_SJ_NS4_8TiledMMAINS4_8MMA_AtomIJNS4_10MMA_TraitsINS4_25SM100_MMA_F8F6F4_2x1SM_SSEJSI_SI_fSF_SG_NS4_17integral_constantINS4_4UMMA5MajorELSQ_0EEESR_NSO_INSP_7ScaleInELSS_0EEEST_EEEEEENS4_6LayoutINS5_IJSC_SC_SC_EEENS5_IJNSA_ILi0EEESY_SY_EEEEENS5_IJNS4_10UnderscoreES11_S11_EEEEENS4_18SM100_TMA_2SM_LOADENS4_14ComposedLayoutINS4_7SwizzleILi3ELi4ELi3EEENS4_18smem_ptr_flag_bitsILi8EEENSW_INS5_IJNSA_ILi8EEESF_EEENS5_IJSF_SC_EEEEEEEvNS4_8identityES14_S1E_vS1F_EENS_8epilogue10collective18CollectiveEpilogueINS1H_23Sm100TmaWarpSpecializedILi4ELi2ELi32ELb0ELb0EEEJNS5_IJNSA_ILi64EEESG_SF_EEENS5_IJNSW_IS1M_SC_EENSW_INS5_IJNSA_ILi32EEESB_EEENS5_IJSC_SF_EEEEEEEESI_SJ_SI_SJ_NS1H_6fusion15FusionCallbacksIS1L_NS1U_17LinearCombinationISI_fSI_fLNS_15FloatRoundStyleE2EEES1N_S1T_JEEENS4_5SM1004TMEM4LOAD26SM100_TMEM_LOAD_32dp32b32xENS4_13SM90_TMA_LOADENS15_INS16_ILi1ELi4ELi3EEES19_NSW_INS5_IJS1A_S1P_EEENS5_IJS1P_SC_EEEEEEENS4_39AutoVectorizingCopyWithAssumedAlignmentILi128EEENS4_14SM90_TMA_STOREES29_S2B_S2B_EEEvvEEEEvNT_6ParamsE --------------------------
	.section	.nv.constant0._ZN7cutlass13device_kernelINS_4gemm6kernel13GemmUniversalIN4cute5tupleIJiiiiEEENS1_10collective13CollectiveMmaINS1_35MainloopSm100TmaUmmaWarpSpecializedILi4ELi2ELi4ENS5_IJNS4_1CILi2EEENSA_ILi1EEESC_EEEEENS5_IJNSA_ILi128EEENSA_ILi256EEESF_EEENS_12float_e5m2_tENS5_IJlSC_lEEESI_SJ_NS4_8TiledMMAINS4_8MMA_AtomIJNS4_10MMA_TraitsINS4_25SM100_MMA_F8F6F4_2x1SM_SSEJSI_SI_fSF_SG_NS4_17integral_constantINS4_4UMMA5MajorELSQ_0EEESR_NSO_INSP_7ScaleInELSS_0EEEST_EEEEEENS4_6LayoutINS5_IJSC_SC_SC_EEENS5_IJNSA_ILi0EEESY_SY_EEEEENS5_IJNS4_10UnderscoreES11_S11_EEEEENS4_18SM100_TMA_2SM_LOADENS4_14ComposedLayoutINS4_7SwizzleILi3ELi4ELi3EEENS4_18smem_ptr_flag_bitsILi8EEENSW_INS5_IJNSA_ILi8EEESF_EEENS5_IJSF_SC_EEEEEEEvNS4_8identityES14_S1E_vS1F_EENS_8epilogue10collective18CollectiveEpilogueINS1H_23Sm100TmaWarpSpecializedILi4ELi2ELi32ELb0ELb0EEEJNS5_IJNSA_ILi64EEESG_SF_EEENS5_IJNSW_IS1M_SC_EENSW_INS5_IJNSA_ILi32EEESB_EEENS5_IJSC_SF_EEEEEEEESI_SJ_SI_SJ_NS1H_6fusion15FusionCallbacksIS1L_NS1U_17LinearCombinationISI_fSI_fLNS_15FloatRoundStyleE2EEES1N_S1T_JEEENS4_5SM1004TMEM4LOAD26SM100_TMEM_LOAD_32dp32b32xENS4_13SM90_TMA_LOADENS15_INS16_ILi1ELi4ELi3EEES19_NSW_INS5_IJS1A_S1P_EEENS5_IJS1P_SC_EEEEEEENS4_39AutoVectorizingCopyWithAssumedAlignmentILi128EEENS4_14SM90_TMA_STOREES29_S2B_S2B_EEEvvEEEEvNT_6ParamsE,"a",@progbits
	.sectionflags	@""
	.align	4
.nv.constant0._ZN7cutlass13device_kernelINS_4gemm6kernel13GemmUniversalIN4cute5tupleIJiiiiEEENS1_10collective13CollectiveMmaINS1_35MainloopSm100TmaUmmaWarpSpecializedILi4ELi2ELi4ENS5_IJNS4_1CILi2EEENSA_ILi1EEESC_EEEEENS5_IJNSA_ILi128EEENSA_ILi256EEESF_EEENS_12float_e5m2_tENS5_IJlSC_lEEESI_SJ_NS4_8TiledMMAINS4_8MMA_AtomIJNS4_10MMA_TraitsINS4_25SM100_MMA_F8F6F4_2x1SM_SSEJSI_SI_fSF_SG_NS4_17integral_constantINS4_4UMMA5MajorELSQ_0EEESR_NSO_INSP_7ScaleInELSS_0EEEST_EEEEEENS4_6LayoutINS5_IJSC_SC_SC_EEENS5_IJNSA_ILi0EEESY_SY_EEEEENS5_IJNS4_10UnderscoreES11_S11_EEEEENS4_18SM100_TMA_2SM_LOADENS4_14ComposedLayoutINS4_7SwizzleILi3ELi4ELi3EEENS4_18smem_ptr_flag_bitsILi8EEENSW_INS5_IJNSA_ILi8EEESF_EEENS5_IJSF_SC_EEEEEEEvNS4_8identityES14_S1E_vS1F_EENS_8epilogue10collective18CollectiveEpilogueINS1H_23Sm100TmaWarpSpecializedILi4ELi2ELi32ELb0ELb0EEEJNS5_IJNSA_ILi64EEESG_SF_EEENS5_IJNSW_IS1M_SC_EENSW_INS5_IJNSA_ILi32EEESB_EEENS5_IJSC_SF_EEEEEEEESI_SJ_SI_SJ_NS1H_6fusion15FusionCallbacksIS1L_NS1U_17LinearCombinationISI_fSI_fLNS_15FloatRoundStyleE2EEES1N_S1T_JEEENS4_5SM1004TMEM4LOAD26SM100_TMEM_LOAD_32dp32b32xENS4_13SM90_TMA_LOADENS15_INS16_ILi1ELi4ELi3EEES19_NSW_INS5_IJS1A_S1P_EEENS5_IJS1P_SC_EEEEEEENS4_39AutoVectorizingCopyWithAssumedAlignmentILi128EEENS4_14SM90_TMA_STOREES29_S2B_S2B_EEEvvEEEEvNT_6ParamsE:
	.zero		2944


//--------------------- SYMBOLS --------------------------

	.type		.nv.reservedSmem.offset0,@object
	.size		.nv.reservedSmem.offset0,0x4
	.type		.nv.reservedSmem.cap,@object
	.size		.nv.reservedSmem.cap,0x4
	.type		__assertfail,@function
